//
// Generated by NVIDIA NVVM Compiler
//
// Compiler Build ID: CL-36424714
// Cuda compilation tools, release 13.0, V13.0.88
// Based on NVVM 20.0.0
//

.version 9.0
.target sm_100
.address_size 64

	// .globl	_Z26kernel_mmm_shared_unrollediPfS_S_
// _ZZ26kernel_mmm_shared_unrollediPfS_S_E3Mds has been demoted
// _ZZ26kernel_mmm_shared_unrollediPfS_S_E3Nds has been demoted

.visible .entry _Z26kernel_mmm_shared_unrollediPfS_S_(
	.param .u32 _Z26kernel_mmm_shared_unrollediPfS_S__param_0,
	.param .u64 .ptr .align 1 _Z26kernel_mmm_shared_unrollediPfS_S__param_1,
	.param .u64 .ptr .align 1 _Z26kernel_mmm_shared_unrollediPfS_S__param_2,
	.param .u64 .ptr .align 1 _Z26kernel_mmm_shared_unrollediPfS_S__param_3
)
{
	.reg .pred 	%p<8>;
	.reg .b32 	%r<117>;
	.reg .b32 	%f<386>;
	.reg .b64 	%rd<48>;
	// demoted variable
	.shared .align 4 .b8 _ZZ26kernel_mmm_shared_unrollediPfS_S_E3Mds[1024];
	// demoted variable
	.shared .align 4 .b8 _ZZ26kernel_mmm_shared_unrollediPfS_S_E3Nds[1024];
	ld.param.u32 	%r35, [_Z26kernel_mmm_shared_unrollediPfS_S__param_0];
	mov.u32 	%r1, %ctaid.x;
	mov.u32 	%r2, %ctaid.y;
	mov.u32 	%r3, %tid.x;
	mov.u32 	%r4, %tid.y;
	mov.u32 	%r5, %ntid.x;
	mad.lo.s32 	%r6, %r1, %r5, %r3;
	mov.u32 	%r7, %ntid.y;
	mad.lo.s32 	%r8, %r2, %r7, %r4;
	shr.s32 	%r36, %r35, 31;
	shr.u32 	%r37, %r36, 28;
	add.s32 	%r38, %r35, %r37;
	shr.s32 	%r9, %r38, 4;
	setp.lt.s32 	%p1, %r35, 16;
	@%p1 bra 	$L__BB0_9;
	mul.lo.s32 	%r10, %r8, %r35;
	add.s32 	%r11, %r10, %r6;
	add.s32 	%r40, %r9, -1;
	setp.lt.u32 	%p2, %r40, 3;
	mov.b32 	%r116, 0;
	@%p2 bra 	$L__BB0_4;
	and.b32  	%r116, %r9, 134217724;
	neg.s32 	%r114, %r116;
	add.s32 	%r42, %r7, -16;
	mad.lo.s32 	%r43, %r2, %r42, %r4;
	add.s32 	%r44, %r43, 16;
	mad.lo.s32 	%r113, %r35, %r44, %r6;
	add.s32 	%r45, %r43, 32;
	mad.lo.s32 	%r112, %r35, %r45, %r6;
	add.s32 	%r46, %r43, 48;
	mad.lo.s32 	%r111, %r35, %r46, %r6;
	mad.lo.s32 	%r110, %r35, %r43, %r6;
	add.s32 	%r47, %r3, %r10;
	add.s32 	%r48, %r5, -16;
	mad.lo.s32 	%r109, %r1, %r48, %r47;
	mul.wide.s32 	%rd11, %r11, 4;
$L__BB0_3:
	.pragma "nounroll";
	ld.param.u64 	%rd45, [_Z26kernel_mmm_shared_unrollediPfS_S__param_3];
	ld.param.u64 	%rd42, [_Z26kernel_mmm_shared_unrollediPfS_S__param_2];
	ld.param.u64 	%rd39, [_Z26kernel_mmm_shared_unrollediPfS_S__param_1];
	cvta.to.global.u64 	%rd4, %rd39;
	mul.wide.s32 	%rd5, %r109, 4;
	add.s64 	%rd6, %rd4, %rd5;
	ld.global.f32 	%f1, [%rd6];
	shl.b32 	%r51, %r4, 6;
	mov.u32 	%r52, _ZZ26kernel_mmm_shared_unrollediPfS_S_E3Mds;
	add.s32 	%r53, %r52, %r51;
	shl.b32 	%r54, %r3, 2;
	add.s32 	%r55, %r53, %r54;
	st.shared.f32 	[%r55], %f1;
	cvta.to.global.u64 	%rd7, %rd42;
	mul.wide.s32 	%rd8, %r110, 4;
	add.s64 	%rd9, %rd7, %rd8;
	ld.global.f32 	%f2, [%rd9];
	mov.u32 	%r56, _ZZ26kernel_mmm_shared_unrollediPfS_S_E3Nds;
	add.s32 	%r57, %r56, %r54;
	add.s32 	%r58, %r57, %r51;
	st.shared.f32 	[%r58], %f2;
	bar.sync 	0;
	ld.shared.f32 	%f3, [%r53];
	ld.shared.f32 	%f4, [%r57];
	fma.rn.f32 	%f5, %f3, %f4, 0f00000000;
	ld.shared.f32 	%f6, [%r53+4];
	ld.shared.f32 	%f7, [%r57+64];
	fma.rn.f32 	%f8, %f6, %f7, 0f00000000;
	ld.shared.f32 	%f9, [%r53+8];
	ld.shared.f32 	%f10, [%r57+128];
	fma.rn.f32 	%f11, %f9, %f10, 0f00000000;
	ld.shared.f32 	%f12, [%r53+12];
	ld.shared.f32 	%f13, [%r57+192];
	fma.rn.f32 	%f14, %f12, %f13, 0f00000000;
	ld.shared.f32 	%f15, [%r53+16];
	ld.shared.f32 	%f16, [%r57+256];
	fma.rn.f32 	%f17, %f15, %f16, %f5;
	ld.shared.f32 	%f18, [%r53+20];
	ld.shared.f32 	%f19, [%r57+320];
	fma.rn.f32 	%f20, %f18, %f19, %f8;
	ld.shared.f32 	%f21, [%r53+24];
	ld.shared.f32 	%f22, [%r57+384];
	fma.rn.f32 	%f23, %f21, %f22, %f11;
	ld.shared.f32 	%f24, [%r53+28];
	ld.shared.f32 	%f25, [%r57+448];
	fma.rn.f32 	%f26, %f24, %f25, %f14;
	ld.shared.f32 	%f27, [%r53+32];
	ld.shared.f32 	%f28, [%r57+512];
	fma.rn.f32 	%f29, %f27, %f28, %f17;
	ld.shared.f32 	%f30, [%r53+36];
	ld.shared.f32 	%f31, [%r57+576];
	fma.rn.f32 	%f32, %f30, %f31, %f20;
	ld.shared.f32 	%f33, [%r53+40];
	ld.shared.f32 	%f34, [%r57+640];
	fma.rn.f32 	%f35, %f33, %f34, %f23;
	ld.shared.f32 	%f36, [%r53+44];
	ld.shared.f32 	%f37, [%r57+704];
	fma.rn.f32 	%f38, %f36, %f37, %f26;
	ld.shared.f32 	%f39, [%r53+48];
	ld.shared.f32 	%f40, [%r57+768];
	fma.rn.f32 	%f41, %f39, %f40, %f29;
	ld.shared.f32 	%f42, [%r53+52];
	ld.shared.f32 	%f43, [%r57+832];
	fma.rn.f32 	%f44, %f42, %f43, %f32;
	ld.shared.f32 	%f45, [%r53+56];
	ld.shared.f32 	%f46, [%r57+896];
	fma.rn.f32 	%f47, %f45, %f46, %f35;
	ld.shared.f32 	%f48, [%r53+60];
	ld.shared.f32 	%f49, [%r57+960];
	fma.rn.f32 	%f50, %f48, %f49, %f38;
	add.f32 	%f51, %f41, %f44;
	add.f32 	%f52, %f51, %f47;
	add.f32 	%f53, %f52, %f50;
	cvta.to.global.u64 	%rd10, %rd45;
	add.s64 	%rd12, %rd10, %rd11;
	ld.global.f32 	%f54, [%rd12];
	add.f32 	%f55, %f53, %f54;
	st.global.f32 	[%rd12], %f55;
	bar.sync 	0;
	ld.global.f32 	%f56, [%rd6+64];
	st.shared.f32 	[%r55], %f56;
	mul.wide.s32 	%rd13, %r113, 4;
	add.s64 	%rd14, %rd7, %rd13;
	ld.global.f32 	%f57, [%rd14];
	st.shared.f32 	[%r58], %f57;
	bar.sync 	0;
	ld.shared.f32 	%f58, [%r53];
	ld.shared.f32 	%f59, [%r57];
	fma.rn.f32 	%f60, %f58, %f59, 0f00000000;
	ld.shared.f32 	%f61, [%r53+4];
	ld.shared.f32 	%f62, [%r57+64];
	fma.rn.f32 	%f63, %f61, %f62, 0f00000000;
	ld.shared.f32 	%f64, [%r53+8];
	ld.shared.f32 	%f65, [%r57+128];
	fma.rn.f32 	%f66, %f64, %f65, 0f00000000;
	ld.shared.f32 	%f67, [%r53+12];
	ld.shared.f32 	%f68, [%r57+192];
	fma.rn.f32 	%f69, %f67, %f68, 0f00000000;
	ld.shared.f32 	%f70, [%r53+16];
	ld.shared.f32 	%f71, [%r57+256];
	fma.rn.f32 	%f72, %f70, %f71, %f60;
	ld.shared.f32 	%f73, [%r53+20];
	ld.shared.f32 	%f74, [%r57+320];
	fma.rn.f32 	%f75, %f73, %f74, %f63;
	ld.shared.f32 	%f76, [%r53+24];
	ld.shared.f32 	%f77, [%r57+384];
	fma.rn.f32 	%f78, %f76, %f77, %f66;
	ld.shared.f32 	%f79, [%r53+28];
	ld.shared.f32 	%f80, [%r57+448];
	fma.rn.f32 	%f81, %f79, %f80, %f69;
	ld.shared.f32 	%f82, [%r53+32];
	ld.shared.f32 	%f83, [%r57+512];
	fma.rn.f32 	%f84, %f82, %f83, %f72;
	ld.shared.f32 	%f85, [%r53+36];
	ld.shared.f32 	%f86, [%r57+576];
	fma.rn.f32 	%f87, %f85, %f86, %f75;
	ld.shared.f32 	%f88, [%r53+40];
	ld.shared.f32 	%f89, [%r57+640];
	fma.rn.f32 	%f90, %f88, %f89, %f78;
	ld.shared.f32 	%f91, [%r53+44];
	ld.shared.f32 	%f92, [%r57+704];
	fma.rn.f32 	%f93, %f91, %f92, %f81;
	ld.shared.f32 	%f94, [%r53+48];
	ld.shared.f32 	%f95, [%r57+768];
	fma.rn.f32 	%f96, %f94, %f95, %f84;
	ld.shared.f32 	%f97, [%r53+52];
	ld.shared.f32 	%f98, [%r57+832];
	fma.rn.f32 	%f99, %f97, %f98, %f87;
	ld.shared.f32 	%f100, [%r53+56];
	ld.shared.f32 	%f101, [%r57+896];
	fma.rn.f32 	%f102, %f100, %f101, %f90;
	ld.shared.f32 	%f103, [%r53+60];
	ld.shared.f32 	%f104, [%r57+960];
	fma.rn.f32 	%f105, %f103, %f104, %f93;
	add.f32 	%f106, %f96, %f99;
	add.f32 	%f107, %f106, %f102;
	add.f32 	%f108, %f107, %f105;
	ld.global.f32 	%f109, [%rd12];
	add.f32 	%f110, %f108, %f109;
	st.global.f32 	[%rd12], %f110;
	bar.sync 	0;
	ld.global.f32 	%f111, [%rd6+128];
	st.shared.f32 	[%r55], %f111;
	mul.wide.s32 	%rd15, %r112, 4;
	add.s64 	%rd16, %rd7, %rd15;
	ld.global.f32 	%f112, [%rd16];
	st.shared.f32 	[%r58], %f112;
	bar.sync 	0;
	ld.shared.f32 	%f113, [%r53];
	ld.shared.f32 	%f114, [%r57];
	fma.rn.f32 	%f115, %f113, %f114, 0f00000000;
	ld.shared.f32 	%f116, [%r53+4];
	ld.shared.f32 	%f117, [%r57+64];
	fma.rn.f32 	%f118, %f116, %f117, 0f00000000;
	ld.shared.f32 	%f119, [%r53+8];
	ld.shared.f32 	%f120, [%r57+128];
	fma.rn.f32 	%f121, %f119, %f120, 0f00000000;
	ld.shared.f32 	%f122, [%r53+12];
	ld.shared.f32 	%f123, [%r57+192];
	fma.rn.f32 	%f124, %f122, %f123, 0f00000000;
	ld.shared.f32 	%f125, [%r53+16];
	ld.shared.f32 	%f126, [%r57+256];
	fma.rn.f32 	%f127, %f125, %f126, %f115;
	ld.shared.f32 	%f128, [%r53+20];
	ld.shared.f32 	%f129, [%r57+320];
	fma.rn.f32 	%f130, %f128, %f129, %f118;
	ld.shared.f32 	%f131, [%r53+24];
	ld.shared.f32 	%f132, [%r57+384];
	fma.rn.f32 	%f133, %f131, %f132, %f121;
	ld.shared.f32 	%f134, [%r53+28];
	ld.shared.f32 	%f135, [%r57+448];
	fma.rn.f32 	%f136, %f134, %f135, %f124;
	ld.shared.f32 	%f137, [%r53+32];
	ld.shared.f32 	%f138, [%r57+512];
	fma.rn.f32 	%f139, %f137, %f138, %f127;
	ld.shared.f32 	%f140, [%r53+36];
	ld.shared.f32 	%f141, [%r57+576];
	fma.rn.f32 	%f142, %f140, %f141, %f130;
	ld.shared.f32 	%f143, [%r53+40];
	ld.shared.f32 	%f144, [%r57+640];
	fma.rn.f32 	%f145, %f143, %f144, %f133;
	ld.shared.f32 	%f146, [%r53+44];
	ld.shared.f32 	%f147, [%r57+704];
	fma.rn.f32 	%f148, %f146, %f147, %f136;
	ld.shared.f32 	%f149, [%r53+48];
	ld.shared.f32 	%f150, [%r57+768];
	fma.rn.f32 	%f151, %f149, %f150, %f139;
	ld.shared.f32 	%f152, [%r53+52];
	ld.shared.f32 	%f153, [%r57+832];
	fma.rn.f32 	%f154, %f152, %f153, %f142;
	ld.shared.f32 	%f155, [%r53+56];
	ld.shared.f32 	%f156, [%r57+896];
	fma.rn.f32 	%f157, %f155, %f156, %f145;
	ld.shared.f32 	%f158, [%r53+60];
	ld.shared.f32 	%f159, [%r57+960];
	fma.rn.f32 	%f160, %f158, %f159, %f148;
	add.f32 	%f161, %f151, %f154;
	add.f32 	%f162, %f161, %f157;
	add.f32 	%f163, %f162, %f160;
	ld.global.f32 	%f164, [%rd12];
	add.f32 	%f165, %f163, %f164;
	st.global.f32 	[%rd12], %f165;
	bar.sync 	0;
	ld.global.f32 	%f166, [%rd6+192];
	st.shared.f32 	[%r55], %f166;
	mul.wide.s32 	%rd17, %r111, 4;
	add.s64 	%rd18, %rd7, %rd17;
	ld.global.f32 	%f167, [%rd18];
	st.shared.f32 	[%r58], %f167;
	bar.sync 	0;
	ld.shared.f32 	%f168, [%r53];
	ld.shared.f32 	%f169, [%r57];
	fma.rn.f32 	%f170, %f168, %f169, 0f00000000;
	ld.shared.f32 	%f171, [%r53+4];
	ld.shared.f32 	%f172, [%r57+64];
	fma.rn.f32 	%f173, %f171, %f172, 0f00000000;
	ld.shared.f32 	%f174, [%r53+8];
	ld.shared.f32 	%f175, [%r57+128];
	fma.rn.f32 	%f176, %f174, %f175, 0f00000000;
	ld.shared.f32 	%f177, [%r53+12];
	ld.shared.f32 	%f178, [%r57+192];
	fma.rn.f32 	%f179, %f177, %f178, 0f00000000;
	ld.shared.f32 	%f180, [%r53+16];
	ld.shared.f32 	%f181, [%r57+256];
	fma.rn.f32 	%f182, %f180, %f181, %f170;
	ld.shared.f32 	%f183, [%r53+20];
	ld.shared.f32 	%f184, [%r57+320];
	fma.rn.f32 	%f185, %f183, %f184, %f173;
	ld.shared.f32 	%f186, [%r53+24];
	ld.shared.f32 	%f187, [%r57+384];
	fma.rn.f32 	%f188, %f186, %f187, %f176;
	ld.shared.f32 	%f189, [%r53+28];
	ld.shared.f32 	%f190, [%r57+448];
	fma.rn.f32 	%f191, %f189, %f190, %f179;
	ld.shared.f32 	%f192, [%r53+32];
	ld.shared.f32 	%f193, [%r57+512];
	fma.rn.f32 	%f194, %f192, %f193, %f182;
	ld.shared.f32 	%f195, [%r53+36];
	ld.shared.f32 	%f196, [%r57+576];
	fma.rn.f32 	%f197, %f195, %f196, %f185;
	ld.shared.f32 	%f198, [%r53+40];
	ld.shared.f32 	%f199, [%r57+640];
	fma.rn.f32 	%f200, %f198, %f199, %f188;
	ld.shared.f32 	%f201, [%r53+44];
	ld.shared.f32 	%f202, [%r57+704];
	fma.rn.f32 	%f203, %f201, %f202, %f191;
	ld.shared.f32 	%f204, [%r53+48];
	ld.shared.f32 	%f205, [%r57+768];
	fma.rn.f32 	%f206, %f204, %f205, %f194;
	ld.shared.f32 	%f207, [%r53+52];
	ld.shared.f32 	%f208, [%r57+832];
	fma.rn.f32 	%f209, %f207, %f208, %f197;
	ld.shared.f32 	%f210, [%r53+56];
	ld.shared.f32 	%f211, [%r57+896];
	fma.rn.f32 	%f212, %f210, %f211, %f200;
	ld.shared.f32 	%f213, [%r53+60];
	ld.shared.f32 	%f214, [%r57+960];
	fma.rn.f32 	%f215, %f213, %f214, %f203;
	add.f32 	%f216, %f206, %f209;
	add.f32 	%f217, %f216, %f212;
	add.f32 	%f218, %f217, %f215;
	ld.global.f32 	%f219, [%rd12];
	add.f32 	%f220, %f218, %f219;
	st.global.f32 	[%rd12], %f220;
	bar.sync 	0;
	add.s32 	%r114, %r114, 4;
	shl.b32 	%r59, %r35, 6;
	add.s32 	%r113, %r113, %r59;
	add.s32 	%r112, %r112, %r59;
	add.s32 	%r111, %r111, %r59;
	add.s32 	%r110, %r110, %r59;
	add.s32 	%r109, %r109, 64;
	setp.ne.s32 	%p3, %r114, 0;
	@%p3 bra 	$L__BB0_3;
$L__BB0_4:
	and.b32  	%r32, %r9, 3;
	setp.eq.s32 	%p4, %r32, 0;
	@%p4 bra 	$L__BB0_9;
	setp.eq.s32 	%p5, %r32, 1;
	@%p5 bra 	$L__BB0_7;
	ld.param.u64 	%rd46, [_Z26kernel_mmm_shared_unrollediPfS_S__param_3];
	ld.param.u64 	%rd43, [_Z26kernel_mmm_shared_unrollediPfS_S__param_2];
	ld.param.u64 	%rd40, [_Z26kernel_mmm_shared_unrollediPfS_S__param_1];
	mov.u32 	%r60, %ctaid.x;
	sub.s32 	%r61, %r116, %r60;
	shl.b32 	%r62, %r61, 4;
	add.s32 	%r63, %r11, %r62;
	cvta.to.global.u64 	%rd19, %rd40;
	mul.wide.s32 	%rd20, %r63, 4;
	add.s64 	%rd21, %rd19, %rd20;
	ld.global.f32 	%f221, [%rd21];
	mov.u32 	%r65, %tid.y;
	shl.b32 	%r66, %r65, 6;
	mov.u32 	%r67, _ZZ26kernel_mmm_shared_unrollediPfS_S_E3Mds;
	add.s32 	%r68, %r67, %r66;
	shl.b32 	%r69, %r3, 2;
	add.s32 	%r70, %r68, %r69;
	st.shared.f32 	[%r70], %f221;
	mov.u32 	%r71, %ctaid.y;
	sub.s32 	%r72, %r116, %r71;
	shl.b32 	%r73, %r72, 4;
	mov.u32 	%r74, %ntid.y;
	mad.lo.s32 	%r75, %r71, %r74, %r65;
	add.s32 	%r76, %r73, %r75;
	mov.u32 	%r77, %ntid.x;
	mad.lo.s32 	%r78, %r60, %r77, %r3;
	mad.lo.s32 	%r79, %r76, %r35, %r78;
	cvta.to.global.u64 	%rd22, %rd43;
	mul.wide.s32 	%rd23, %r79, 4;
	add.s64 	%rd24, %rd22, %rd23;
	ld.global.f32 	%f222, [%rd24];
	mov.u32 	%r80, _ZZ26kernel_mmm_shared_unrollediPfS_S_E3Nds;
	add.s32 	%r81, %r80, %r69;
	add.s32 	%r82, %r81, %r66;
	st.shared.f32 	[%r82], %f222;
	bar.sync 	0;
	ld.shared.f32 	%f223, [%r68];
	ld.shared.f32 	%f224, [%r81];
	fma.rn.f32 	%f225, %f223, %f224, 0f00000000;
	ld.shared.f32 	%f226, [%r68+4];
	ld.shared.f32 	%f227, [%r81+64];
	fma.rn.f32 	%f228, %f226, %f227, 0f00000000;
	ld.shared.f32 	%f229, [%r68+8];
	ld.shared.f32 	%f230, [%r81+128];
	fma.rn.f32 	%f231, %f229, %f230, 0f00000000;
	ld.shared.f32 	%f232, [%r68+12];
	ld.shared.f32 	%f233, [%r81+192];
	fma.rn.f32 	%f234, %f232, %f233, 0f00000000;
	ld.shared.f32 	%f235, [%r68+16];
	ld.shared.f32 	%f236, [%r81+256];
	fma.rn.f32 	%f237, %f235, %f236, %f225;
	ld.shared.f32 	%f238, [%r68+20];
	ld.shared.f32 	%f239, [%r81+320];
	fma.rn.f32 	%f240, %f238, %f239, %f228;
	ld.shared.f32 	%f241, [%r68+24];
	ld.shared.f32 	%f242, [%r81+384];
	fma.rn.f32 	%f243, %f241, %f242, %f231;
	ld.shared.f32 	%f244, [%r68+28];
	ld.shared.f32 	%f245, [%r81+448];
	fma.rn.f32 	%f246, %f244, %f245, %f234;
	ld.shared.f32 	%f247, [%r68+32];
	ld.shared.f32 	%f248, [%r81+512];
	fma.rn.f32 	%f249, %f247, %f248, %f237;
	ld.shared.f32 	%f250, [%r68+36];
	ld.shared.f32 	%f251, [%r81+576];
	fma.rn.f32 	%f252, %f250, %f251, %f240;
	ld.shared.f32 	%f253, [%r68+40];
	ld.shared.f32 	%f254, [%r81+640];
	fma.rn.f32 	%f255, %f253, %f254, %f243;
	ld.shared.f32 	%f256, [%r68+44];
	ld.shared.f32 	%f257, [%r81+704];
	fma.rn.f32 	%f258, %f256, %f257, %f246;
	ld.shared.f32 	%f259, [%r68+48];
	ld.shared.f32 	%f260, [%r81+768];
	fma.rn.f32 	%f261, %f259, %f260, %f249;
	ld.shared.f32 	%f262, [%r68+52];
	ld.shared.f32 	%f263, [%r81+832];
	fma.rn.f32 	%f264, %f262, %f263, %f252;
	ld.shared.f32 	%f265, [%r68+56];
	ld.shared.f32 	%f266, [%r81+896];
	fma.rn.f32 	%f267, %f265, %f266, %f255;
	ld.shared.f32 	%f268, [%r68+60];
	ld.shared.f32 	%f269, [%r81+960];
	fma.rn.f32 	%f270, %f268, %f269, %f258;
	add.f32 	%f271, %f261, %f264;
	add.f32 	%f272, %f271, %f267;
	add.f32 	%f273, %f272, %f270;
	cvta.to.global.u64 	%rd25, %rd46;
	mul.wide.s32 	%rd26, %r11, 4;
	add.s64 	%rd27, %rd25, %rd26;
	ld.global.f32 	%f274, [%rd27];
	add.f32 	%f275, %f273, %f274;
	st.global.f32 	[%rd27], %f275;
	bar.sync 	0;
	ld.global.f32 	%f276, [%rd21+64];
	st.shared.f32 	[%r70], %f276;
	add.s32 	%r83, %r76, 16;
	mad.lo.s32 	%r84, %r83, %r35, %r78;
	mul.wide.s32 	%rd28, %r84, 4;
	add.s64 	%rd29, %rd22, %rd28;
	ld.global.f32 	%f277, [%rd29];
	st.shared.f32 	[%r82], %f277;
	bar.sync 	0;
	ld.shared.f32 	%f278, [%r68];
	ld.shared.f32 	%f279, [%r81];
	fma.rn.f32 	%f280, %f278, %f279, 0f00000000;
	ld.shared.f32 	%f281, [%r68+4];
	ld.shared.f32 	%f282, [%r81+64];
	fma.rn.f32 	%f283, %f281, %f282, 0f00000000;
	ld.shared.f32 	%f284, [%r68+8];
	ld.shared.f32 	%f285, [%r81+128];
	fma.rn.f32 	%f286, %f284, %f285, 0f00000000;
	ld.shared.f32 	%f287, [%r68+12];
	ld.shared.f32 	%f288, [%r81+192];
	fma.rn.f32 	%f289, %f287, %f288, 0f00000000;
	ld.shared.f32 	%f290, [%r68+16];
	ld.shared.f32 	%f291, [%r81+256];
	fma.rn.f32 	%f292, %f290, %f291, %f280;
	ld.shared.f32 	%f293, [%r68+20];
	ld.shared.f32 	%f294, [%r81+320];
	fma.rn.f32 	%f295, %f293, %f294, %f283;
	ld.shared.f32 	%f296, [%r68+24];
	ld.shared.f32 	%f297, [%r81+384];
	fma.rn.f32 	%f298, %f296, %f297, %f286;
	ld.shared.f32 	%f299, [%r68+28];
	ld.shared.f32 	%f300, [%r81+448];
	fma.rn.f32 	%f301, %f299, %f300, %f289;
	ld.shared.f32 	%f302, [%r68+32];
	ld.shared.f32 	%f303, [%r81+512];
	fma.rn.f32 	%f304, %f302, %f303, %f292;
	ld.shared.f32 	%f305, [%r68+36];
	ld.shared.f32 	%f306, [%r81+576];
	fma.rn.f32 	%f307, %f305, %f306, %f295;
	ld.shared.f32 	%f308, [%r68+40];
	ld.shared.f32 	%f309, [%r81+640];
	fma.rn.f32 	%f310, %f308, %f309, %f298;
	ld.shared.f32 	%f311, [%r68+44];
	ld.shared.f32 	%f312, [%r81+704];
	fma.rn.f32 	%f313, %f311, %f312, %f301;
	ld.shared.f32 	%f314, [%r68+48];
	ld.shared.f32 	%f315, [%r81+768];
	fma.rn.f32 	%f316, %f314, %f315, %f304;
	ld.shared.f32 	%f317, [%r68+52];
	ld.shared.f32 	%f318, [%r81+832];
	fma.rn.f32 	%f319, %f317, %f318, %f307;
	ld.shared.f32 	%f320, [%r68+56];
	ld.shared.f32 	%f321, [%r81+896];
	fma.rn.f32 	%f322, %f320, %f321, %f310;
	ld.shared.f32 	%f323, [%r68+60];
	ld.shared.f32 	%f324, [%r81+960];
	fma.rn.f32 	%f325, %f323, %f324, %f313;
	add.f32 	%f326, %f316, %f319;
	add.f32 	%f327, %f326, %f322;
	add.f32 	%f328, %f327, %f325;
	ld.global.f32 	%f329, [%rd27];
	add.f32 	%f330, %f328, %f329;
	st.global.f32 	[%rd27], %f330;
	bar.sync 	0;
	add.s32 	%r116, %r116, 2;
$L__BB0_7:
	and.b32  	%r85, %r9, 1;
	setp.eq.b32 	%p6, %r85, 1;
	not.pred 	%p7, %p6;
	@%p7 bra 	$L__BB0_9;
	ld.param.u64 	%rd47, [_Z26kernel_mmm_shared_unrollediPfS_S__param_3];
	ld.param.u64 	%rd44, [_Z26kernel_mmm_shared_unrollediPfS_S__param_2];
	ld.param.u64 	%rd41, [_Z26kernel_mmm_shared_unrollediPfS_S__param_1];
	mov.u32 	%r86, %ctaid.x;
	sub.s32 	%r87, %r116, %r86;
	shl.b32 	%r88, %r87, 4;
	add.s32 	%r89, %r11, %r88;
	cvta.to.global.u64 	%rd30, %rd41;
	mul.wide.s32 	%rd31, %r89, 4;
	add.s64 	%rd32, %rd30, %rd31;
	ld.global.f32 	%f331, [%rd32];
	mov.u32 	%r91, %tid.y;
	shl.b32 	%r92, %r91, 6;
	mov.u32 	%r93, _ZZ26kernel_mmm_shared_unrollediPfS_S_E3Mds;
	add.s32 	%r94, %r93, %r92;
	shl.b32 	%r95, %r3, 2;
	add.s32 	%r96, %r94, %r95;
	st.shared.f32 	[%r96], %f331;
	mov.u32 	%r97, %ctaid.y;
	sub.s32 	%r98, %r116, %r97;
	shl.b32 	%r99, %r98, 4;
	mov.u32 	%r100, %ntid.y;
	mad.lo.s32 	%r101, %r97, %r100, %r91;
	add.s32 	%r102, %r99, %r101;
	mov.u32 	%r103, %ntid.x;
	mad.lo.s32 	%r104, %r86, %r103, %r3;
	mad.lo.s32 	%r105, %r102, %r35, %r104;
	cvta.to.global.u64 	%rd33, %rd44;
	mul.wide.s32 	%rd34, %r105, 4;
	add.s64 	%rd35, %rd33, %rd34;
	ld.global.f32 	%f332, [%rd35];
	mov.u32 	%r106, _ZZ26kernel_mmm_shared_unrollediPfS_S_E3Nds;
	add.s32 	%r107, %r106, %r95;
	add.s32 	%r108, %r107, %r92;
	st.shared.f32 	[%r108], %f332;
	bar.sync 	0;
	ld.shared.f32 	%f333, [%r94];
	ld.shared.f32 	%f334, [%r107];
	fma.rn.f32 	%f335, %f333, %f334, 0f00000000;
	ld.shared.f32 	%f336, [%r94+4];
	ld.shared.f32 	%f337, [%r107+64];
	fma.rn.f32 	%f338, %f336, %f337, 0f00000000;
	ld.shared.f32 	%f339, [%r94+8];
	ld.shared.f32 	%f340, [%r107+128];
	fma.rn.f32 	%f341, %f339, %f340, 0f00000000;
	ld.shared.f32 	%f342, [%r94+12];
	ld.shared.f32 	%f343, [%r107+192];
	fma.rn.f32 	%f344, %f342, %f343, 0f00000000;
	ld.shared.f32 	%f345, [%r94+16];
	ld.shared.f32 	%f346, [%r107+256];
	fma.rn.f32 	%f347, %f345, %f346, %f335;
	ld.shared.f32 	%f348, [%r94+20];
	ld.shared.f32 	%f349, [%r107+320];
	fma.rn.f32 	%f350, %f348, %f349, %f338;
	ld.shared.f32 	%f351, [%r94+24];
	ld.shared.f32 	%f352, [%r107+384];
	fma.rn.f32 	%f353, %f351, %f352, %f341;
	ld.shared.f32 	%f354, [%r94+28];
	ld.shared.f32 	%f355, [%r107+448];
	fma.rn.f32 	%f356, %f354, %f355, %f344;
	ld.shared.f32 	%f357, [%r94+32];
	ld.shared.f32 	%f358, [%r107+512];
	fma.rn.f32 	%f359, %f357, %f358, %f347;
	ld.shared.f32 	%f360, [%r94+36];
	ld.shared.f32 	%f361, [%r107+576];
	fma.rn.f32 	%f362, %f360, %f361, %f350;
	ld.shared.f32 	%f363, [%r94+40];
	ld.shared.f32 	%f364, [%r107+640];
	fma.rn.f32 	%f365, %f363, %f364, %f353;
	ld.shared.f32 	%f366, [%r94+44];
	ld.shared.f32 	%f367, [%r107+704];
	fma.rn.f32 	%f368, %f366, %f367, %f356;
	ld.shared.f32 	%f369, [%r94+48];
	ld.shared.f32 	%f370, [%r107+768];
	fma.rn.f32 	%f371, %f369, %f370, %f359;
	ld.shared.f32 	%f372, [%r94+52];
	ld.shared.f32 	%f373, [%r107+832];
	fma.rn.f32 	%f374, %f372, %f373, %f362;
	ld.shared.f32 	%f375, [%r94+56];
	ld.shared.f32 	%f376, [%r107+896];
	fma.rn.f32 	%f377, %f375, %f376, %f365;
	ld.shared.f32 	%f378, [%r94+60];
	ld.shared.f32 	%f379, [%r107+960];
	fma.rn.f32 	%f380, %f378, %f379, %f368;
	add.f32 	%f381, %f371, %f374;
	add.f32 	%f382, %f381, %f377;
	add.f32 	%f383, %f382, %f380;
	cvta.to.global.u64 	%rd36, %rd47;
	mul.wide.s32 	%rd37, %r11, 4;
	add.s64 	%rd38, %rd36, %rd37;
	ld.global.f32 	%f384, [%rd38];
	add.f32 	%f385, %f383, %f384;
	st.global.f32 	[%rd38], %f385;
	bar.sync 	0;
$L__BB0_9:
	ret;

}


// ===== COMPILED SASS (sm_100) =====

	.target	sm_100

	.elftype	@"ET_EXEC"


//--------------------- .note.nv.tkinfo           --------------------------
	.section	.note.nv.tkinfo,"",@"SHT_NOTE"
	.sectionflags	@"SHF_NOTE_NV_TKINFO"
	.tkinfo
        /*0018*/ 	.word	0x00000002
        /*0030*/ 	.string	""
        /*0030*/ 	.string	"ptxas"
        /*0030*/ 	.string	"Cuda compilation tools, release 13.0, V13.0.88"
        /*0030*/ 	.string	"Build cuda_13.0.r13.0/compiler.36424714_0"
        /*0030*/ 	.string	"-arch sm_100 -m 64 "



//--------------------- .note.nv.cuinfo           --------------------------
	.section	.note.nv.cuinfo,"",@"SHT_NOTE"
	.sectionflags	@"SHF_NOTE_NV_CUINFO"
        /*0018*/ 	.short	0x0002
        /*001a*/ 	.short	0x0064
        /*001c*/ 	.short	0x0082
	.zero		2


//--------------------- .nv.info                  --------------------------
	.section	.nv.info,"",@"SHT_CUDA_INFO"
	.align	4


	//----- nvinfo : EIATTR_REGCOUNT
	.align		4
        /*0000*/ 	.byte	0x04, 0x2f
        /*0002*/ 	.short	(.L_1 - .L_0)
	.align		4
.L_0:
        /*0004*/ 	.word	index@(_Z26kernel_mmm_shared_unrollediPfS_S_)
        /*0008*/ 	.word	0x00000028


	//----- nvinfo : EIATTR_FRAME_SIZE
	.align		4
.L_1:
        /*000c*/ 	.byte	0x04, 0x11
        /*000e*/ 	.short	(.L_3 - .L_2)
	.align		4
.L_2:
        /*0010*/ 	.word	index@(_Z26kernel_mmm_shared_unrollediPfS_S_)
        /*0014*/ 	.word	0x00000000


	//----- nvinfo : EIATTR_MIN_STACK_SIZE
	.align		4
.L_3:
        /*0018*/ 	.byte	0x04, 0x12
        /*001a*/ 	.short	(.L_5 - .L_4)
	.align		4
.L_4:
        /*001c*/ 	.word	index@(_Z26kernel_mmm_shared_unrollediPfS_S_)
        /*0020*/ 	.word	0x00000000
.L_5:


//--------------------- .nv.compat                --------------------------
	.section	.nv.compat,"",@"SHT_CUDA_COMPAT_INFO"
	.align	4
        /*0000*/ 	.byte	0x02, 0x09, 0x00, 0x00, 0x02, 0x02, 0x01, 0x00, 0x02, 0x05, 0x05, 0x00, 0x03, 0x07, 0x01, 0x01
        /*0010*/ 	.byte	0x02, 0x03, 0x00, 0x00, 0x02, 0x06, 0x01, 0x00, 0x04, 0x0b, 0x08, 0x00, 0x09, 0x00, 0x00, 0x00
        /*0020*/ 	.byte	0x00, 0x00, 0x00, 0x00


//--------------------- .nv.info._Z26kernel_mmm_shared_unrollediPfS_S_ --------------------------
	.section	.nv.info._Z26kernel_mmm_shared_unrollediPfS_S_,"",@"SHT_CUDA_INFO"
	.sectionflags	@""
	.align	4


	//----- nvinfo : EIATTR_CUDA_API_VERSION
	.align		4
        /*0000*/ 	.byte	0x04, 0x37
        /*0002*/ 	.short	(.L_7 - .L_6)
.L_6:
        /*0004*/ 	.word	0x00000082


	//----- nvinfo : EIATTR_KPARAM_INFO
	.align		4
.L_7:
        /*0008*/ 	.byte	0x04, 0x17
        /*000a*/ 	.short	(.L_9 - .L_8)
.L_8:
        /*000c*/ 	.word	0x00000000
        /*0010*/ 	.short	0x0003
        /*0012*/ 	.short	0x0018
        /*0014*/ 	.byte	0x00, 0xf5, 0x21, 0x00


	//----- nvinfo : EIATTR_KPARAM_INFO
	.align		4
.L_9:
        /*0018*/ 	.byte	0x04, 0x17
        /*001a*/ 	.short	(.L_11 - .L_10)
.L_10:
        /*001c*/ 	.word	0x00000000
        /*0020*/ 	.short	0x0002
        /*0022*/ 	.short	0x0010
        /*0024*/ 	.byte	0x00, 0xf5, 0x21, 0x00


	//----- nvinfo : EIATTR_KPARAM_INFO
	.align		4
.L_11:
        /*0028*/ 	.byte	0x04, 0x17
        /*002a*/ 	.short	(.L_13 - .L_12)
.L_12:
        /*002c*/ 	.word	0x00000000
        /*0030*/ 	.short	0x0001
        /*0032*/ 	.short	0x0008
        /*0034*/ 	.byte	0x00, 0xf5, 0x21, 0x00


	//----- nvinfo : EIATTR_KPARAM_INFO
	.align		4
.L_13:
        /*0038*/ 	.byte	0x04, 0x17
        /*003a*/ 	.short	(.L_15 - .L_14)
.L_14:
        /*003c*/ 	.word	0x00000000
        /*0040*/ 	.short	0x0000
        /*0042*/ 	.short	0x0000
        /*0044*/ 	.byte	0x00, 0xf0, 0x11, 0x00


	//----- nvinfo : EIATTR_SPARSE_MMA_MASK
	.align		4
.L_15:
        /*0048*/ 	.byte	0x03, 0x50
        /*004a*/ 	.short	0x0000


	//----- nvinfo : EIATTR_MAXREG_COUNT
	.align		4
        /*004c*/ 	.byte	0x03, 0x1b
        /*004e*/ 	.short	0x00ff


	//----- nvinfo : EIATTR_NUM_BARRIERS
	.align		4
        /*0050*/ 	.byte	0x02, 0x4c
        /*0052*/ 	.byte	0x01
	.zero		1


	//----- nvinfo : EIATTR_MERCURY_ISA_VERSION
	.align		4
        /*0054*/ 	.byte	0x03, 0x5f
        /*0056*/ 	.short	0x0101


	//----- nvinfo : EIATTR_VRC_CTA_INIT_COUNT
	.align		4
        /*0058*/ 	.byte	0x02, 0x4a
	.zero		1
	.zero		1


	//----- nvinfo : EIATTR_EXIT_INSTR_OFFSETS
	.align		4
        /*005c*/ 	.byte	0x04, 0x1c
        /*005e*/ 	.short	(.L_17 - .L_16)


	//   ....[0]....
.L_16:
        /*0060*/ 	.word	0x00000080


	//   ....[1]....
        /*0064*/ 	.word	0x000010c0


	//   ....[2]....
        /*0068*/ 	.word	0x000018e0


	//   ....[3]....
        /*006c*/ 	.word	0x00001d70


	//----- nvinfo : EIATTR_CBANK_PARAM_SIZE
	.align		4
.L_17:
        /*0070*/ 	.byte	0x03, 0x19
        /*0072*/ 	.short	0x0020


	//----- nvinfo : EIATTR_PARAM_CBANK
	.align		4
        /*0074*/ 	.byte	0x04, 0x0a
        /*0076*/ 	.short	(.L_19 - .L_18)
	.align		4
.L_18:
        /*0078*/ 	.word	index@(.nv.constant0._Z26kernel_mmm_shared_unrollediPfS_S_)
        /*007c*/ 	.short	0x0380
        /*007e*/ 	.short	0x0020


	//----- nvinfo : EIATTR_SW_WAR
	.align		4
.L_19:
        /*0080*/ 	.byte	0x04, 0x36
        /*0082*/ 	.short	(.L_21 - .L_20)
.L_20:
        /*0084*/ 	.word	0x00000008
.L_21:


//--------------------- .nv.callgraph             --------------------------
	.section	.nv.callgraph,"",@"SHT_CUDA_CALLGRAPH"
	.align	4
	.sectionentsize	8
	.align		4
        /*0000*/ 	.word	0x00000000
	.align		4
        /*0004*/ 	.word	0xffffffff
	.align		4
        /*0008*/ 	.word	0x00000000
	.align		4
        /*000c*/ 	.word	0xfffffffe
	.align		4
        /*0010*/ 	.word	0x00000000
	.align		4
        /*0014*/ 	.word	0xfffffffd
	.align		4
        /*0018*/ 	.word	0x00000000
	.align		4
        /*001c*/ 	.word	0xfffffffc


//--------------------- .text._Z26kernel_mmm_shared_unrollediPfS_S_ --------------------------
	.section	.text._Z26kernel_mmm_shared_unrollediPfS_S_,"ax",@progbits
	.align	128
        .global         _Z26kernel_mmm_shared_unrollediPfS_S_
        .type           _Z26kernel_mmm_shared_unrollediPfS_S_,@function
        .size           _Z26kernel_mmm_shared_unrollediPfS_S_,(.L_x_4 - _Z26kernel_mmm_shared_unrollediPfS_S_)
        .other          _Z26kernel_mmm_shared_unrollediPfS_S_,@"STO_CUDA_ENTRY STV_DEFAULT"
_Z26kernel_mmm_shared_unrollediPfS_S_:
.text._Z26kernel_mmm_shared_unrollediPfS_S_:
[----:B------:R-:W-:Y:S01]  /*0000*/  LDC R1, c[0x0][0x37c] ;  /* 0x0000df00ff017b82 */ /* 0x000fe20000000800 */
[----:B------:R-:W0:Y:S01]  /*0010*/  LDCU UR12, c[0x0][0x380] ;  /* 0x00007000ff0c77ac */ /* 0x000e220008000800 */
[----:B------:R-:W1:Y:S01]  /*0020*/  LDCU UR7, c[0x0][0x360] ;  /* 0x00006c00ff0777ac */ /* 0x000e620008000800 */
[----:B------:R-:W2:Y:S01]  /*0030*/  LDCU UR6, c[0x0][0x364] ;  /* 0x00006c80ff0677ac */ /* 0x000ea20008000800 */
[----:B0-----:R-:W-:Y:S02]  /*0040*/  UISETP.GE.AND UP0, UPT, UR12, 0x10, UPT ;  /* 0x000000100c00788c */ /* 0x001fe4000bf06270 */
[----:B------:R-:W-:-:S04]  /*0050*/  USHF.R.S32.HI UR4, URZ, 0x1f, UR12 ;  /* 0x0000001fff047899 */ /* 0x000fc8000801140c */
[----:B------:R-:W-:Y:S01]  /*0060*/  PLOP3.LUT P0, PT, PT, PT, UP0, 0x80, 0x8 ;  /* 0x000000000008781c */ /* 0x000fe20003f0f008 */
[----:B------:R-:W-:-:S12]  /*0070*/  ULEA.HI UR4, UR4, UR12, URZ, 0x4 ;  /* 0x0000000c04047291 */ /* 0x000fd8000f8f20ff */
[----:B-12---:R-:W-:Y:S05]  /*0080*/  @!P0 EXIT ;  /* 0x000000000000894d */ /* 0x006fea0003800000 */
[----:B------:R-:W0:Y:S01]  /*0090*/  S2R R0, SR_CTAID.X ;  /* 0x0000000000007919 */ /* 0x000e220000002500 */
[----:B------:R-:W-:Y:S01]  /*00a0*/  USHF.R.S32.HI UR5, URZ, 0x4, UR4 ;  /* 0x00000004ff057899 */ /* 0x000fe20008011404 */
[----:B------:R-:W1:Y:S01]  /*00b0*/  LDCU.64 UR10, c[0x0][0x358] ;  /* 0x00006b00ff0a77ac */ /* 0x000e620008000a00 */
[----:B------:R-:W0:Y:S02]  /*00c0*/  S2R R3, SR_TID.X ;  /* 0x0000000000037919 */ /* 0x000e240000002100 */
[----:B------:R-:W-:Y:S01]  /*00d0*/  UIADD3 UR8, UPT, UPT, UR5, -0x1, URZ ;  /* 0xffffffff05087890 */ /* 0x000fe2000fffe0ff */
[----:B------:R-:W2:Y:S01]  /*00e0*/  S2R R2, SR_CTAID.Y ;  /* 0x0000000000027919 */ /* 0x000ea20000002600 */
[----:B------:R-:W-:Y:S02]  /*00f0*/  UMOV UR4, URZ ;  /* 0x000000ff00047c82 */ /* 0x000fe40008000000 */
[----:B------:R-:W-:Y:S01]  /*0100*/  UISETP.GE.U32.AND UP0, UPT, UR8, 0x3, UPT ;  /* 0x000000030800788c */ /* 0x000fe2000bf06070 */
[----:B------:R-:W2:Y:S01]  /*0110*/  S2R R9, SR_TID.Y ;  /* 0x0000000000097919 */ /* 0x000ea20000002200 */
[----:B0-----:R-:W-:-:S02]  /*0120*/  IMAD R26, R0, UR7, R3 ;  /* 0x00000007001a7c24 */ /* 0x001fc4000f8e0203 */
[----:B--2---:R-:W-:-:S04]  /*0130*/  IMAD R4, R2, UR6, R9 ;  /* 0x0000000602047c24 */ /* 0x004fc8000f8e0209 */
[----:B------:R-:W-:Y:S01]  /*0140*/  IMAD R8, R4, UR12, R26 ;  /* 0x0000000c04087c24 */ /* 0x000fe2000f8e021a */
[----:B-1----:R-:W-:Y:S06]  /*0150*/  BRA.U !UP0, `(.L_x_0) ;  /* 0x0000000d08c47547 */ /* 0x002fec000b800000 */
[----:B------:R-:W0:Y:S01]  /*0160*/  S2UR UR8, SR_CgaCtaId ;  /* 0x00000000000879c3 */ /* 0x000e220000008800 */
[----:B------:R-:W-:Y:S01]  /*0170*/  UIADD3 UR6, UPT, UPT, UR6, -0x10, URZ ;  /* 0xfffffff006067890 */ /* 0x000fe2000fffe0ff */
[----:B------:R-:W-:Y:S01]  /*0180*/  IMAD R11, R4, UR12, R3 ;  /* 0x0000000c040b7c24 */ /* 0x000fe2000f8e0203 */
[----:B------:R-:W-:Y:S02]  /*0190*/  ULOP3.LUT UR4, UR5, 0x7fffffc, URZ, 0xc0, !UPT ;  /* 0x07fffffc05047892 */ /* 0x000fe4000f8ec0ff */
[----:B------:R-:W-:Y:S02]  /*01a0*/  UIADD3 UR5, UPT, UPT, UR7, -0x10, URZ ;  /* 0xfffffff007057890 */ /* 0x000fe4000fffe0ff */
[----:B------:R-:W-:Y:S01]  /*01b0*/  IMAD R25, R2, UR6, R9 ;  /* 0x0000000602197c24 */ /* 0x000fe2000f8e0209 */
[----:B------:R-:W1:Y:S01]  /*01c0*/  LDC.64 R30, c[0x0][0x398] ;  /* 0x0000e600ff1e7b82 */ /* 0x000e620000000a00 */
[----:B------:R-:W-:Y:S01]  /*01d0*/  UMOV UR7, 0x400 ;  /* 0x0000040000077882 */ /* 0x000fe20000000000 */
[----:B------:R-:W-:Y:S01]  /*01e0*/  UIADD3 UR9, UPT, UPT, -UR4, URZ, URZ ;  /* 0x000000ff04097290 */ /* 0x000fe2000fffe1ff */
[----:B------:R-:W-:Y:S01]  /*01f0*/  IMAD R11, R0, UR5, R11 ;  /* 0x00000005000b7c24 */ /* 0x000fe2000f8e020b */
[----:B------:R-:W-:-:S02]  /*0200*/  IADD3 R5, PT, PT, R25, 0x10, RZ ;  /* 0x0000001019057810 */ /* 0x000fc40007ffe0ff */
[C---:B------:R-:W-:Y:S02]  /*0210*/  IADD3 R27, PT, PT, R25.reuse, 0x20, RZ ;  /* 0x00000020191b7810 */ /* 0x040fe40007ffe0ff */
[C---:B------:R-:W-:Y:S01]  /*0220*/  IADD3 R7, PT, PT, R25.reuse, 0x30, RZ ;  /* 0x0000003019077810 */ /* 0x040fe20007ffe0ff */
[--C-:B------:R-:W-:Y:S02]  /*0230*/  IMAD R25, R25, UR12, R26.reuse ;  /* 0x0000000c19197c24 */ /* 0x100fe4000f8e021a */
[--C-:B------:R-:W-:Y:S02]  /*0240*/  IMAD R28, R5, UR12, R26.reuse ;  /* 0x0000000c051c7c24 */ /* 0x100fe4000f8e021a */
[--C-:B------:R-:W-:Y:S02]  /*0250*/  IMAD R27, R27, UR12, R26.reuse ;  /* 0x0000000c1b1b7c24 */ /* 0x100fe4000f8e021a */
[----:B------:R-:W-:Y:S01]  /*0260*/  IMAD R26, R7, UR12, R26 ;  /* 0x0000000c071a7c24 */ /* 0x000fe2000f8e021a */
[----:B0-----:R-:W-:-:S02]  /*0270*/  ULEA UR6, UR8, UR7, 0x18 ;  /* 0x0000000708067291 */ /* 0x001fc4000f8ec0ff */
[----:B------:R-:W-:-:S04]  /*0280*/  UIADD3 UR7, UPT, UPT, UR7, 0x400, URZ ;  /* 0x0000040007077890 */ /* 0x000fc8000fffe0ff */
[----:B------:R-:W-:Y:S01]  /*0290*/  ULEA UR7, UR8, UR7, 0x18 ;  /* 0x0000000708077291 */ /* 0x000fe2000f8ec0ff */
[----:B------:R-:W-:Y:S01]  /*02a0*/  LEA R24, R9, UR6, 0x6 ;  /* 0x0000000609187c11 */ /* 0x000fe2000f8e30ff */
[----:B-1----:R-:W-:-:S04]  /*02b0*/  IMAD.WIDE R30, R8, 0x4, R30 ;  /* 0x00000004081e7825 */ /* 0x002fc800078e021e */
[----:B------:R-:W-:-:S07]  /*02c0*/  LEA R10, R3, UR7, 0x2 ;  /* 0x00000007030a7c11 */ /* 0x000fce000f8e10ff */
.L_x_1:
[----:B0-----:R-:W0:Y:S08]  /*02d0*/  LDC.64 R34, c[0x0][0x388] ;  /* 0x0000e200ff227b82 */ /* 0x001e300000000a00 */
[----:B------:R-:W1:Y:S01]  /*02e0*/  LDC.64 R32, c[0x0][0x390] ;  /* 0x0000e400ff207b82 */ /* 0x000e620000000a00 */
[----:B0-----:R-:W-:-:S05]  /*02f0*/  IMAD.WIDE R34, R11, 0x4, R34 ;  /* 0x000000040b227825 */ /* 0x001fca00078e0222 */
[----:B------:R-:W2:Y:S01]  /*0300*/  LDG.E R17, desc[UR10][R34.64] ;  /* 0x0000000a22117981 */ /* 0x000ea2000c1e1900 */
[----:B-1----:R-:W-:-:S05]  /*0310*/  IMAD.WIDE R12, R25, 0x4, R32 ;  /* 0x00000004190c7825 */ /* 0x002fca00078e0220 */
[----:B------:R-:W3:Y:S01]  /*0320*/  LDG.E R18, desc[UR10][R12.64] ;  /* 0x0000000a0c127981 */ /* 0x000ee2000c1e1900 */
[----:B------:R-:W-:Y:S02]  /*0330*/  LEA R22, R3, R24, 0x2 ;  /* 0x0000001803167211 */ /* 0x000fe400078e10ff */
[----:B------:R-:W-:-:S03]  /*0340*/  LEA R21, R9, R10, 0x6 ;  /* 0x0000000a09157211 */ /* 0x000fc600078e30ff */
[----:B--2---:R-:W-:Y:S04]  /*0350*/  STS [R22], R17 ;  /* 0x0000001116007388 */ /* 0x004fe80000000800 */
[----:B---3--:R-:W-:Y:S01]  /*0360*/  STS [R21], R18 ;  /* 0x0000001215007388 */ /* 0x008fe20000000800 */
[----:B------:R-:W-:Y:S06]  /*0370*/  BAR.SYNC.DEFER_BLOCKING 0x0 ;  /* 0x0000000000007b1d */ /* 0x000fec0000010000 */
[----:B------:R-:W2:Y:S04]  /*0380*/  LDG.E R29, desc[UR10][R30.64] ;  /* 0x0000000a1e1d7981 */ /* 0x000ea8000c1e1900 */
[----:B------:R-:W-:Y:S04]  /*0390*/  LDS R19, [R10] ;  /* 0x000000000a137984 */ /* 0x000fe80000000800 */
[----:B------:R-:W0:Y:S04]  /*03a0*/  LDS.128 R4, [R24] ;  /* 0x0000000018047984 */ /* 0x000e280000000c00 */
[----:B------:R-:W1:Y:S04]  /*03b0*/  LDS R16, [R10+0x40] ;  /* 0x000040000a107984 */ /* 0x000e680000000800 */
[----:B------:R-:W-:Y:S04]  /*03c0*/  LDS R20, [R10+0x100] ;  /* 0x000100000a147984 */ /* 0x000fe80000000800 */
[----:B------:R-:W3:Y:S04]  /*03d0*/  LDS.128 R12, [R24+0x10] ;  /* 0x00001000180c7984 */ /* 0x000ee80000000c00 */
[----:B------:R-:W4:Y:S04]  /*03e0*/  LDS R23, [R10+0x140] ;  /* 0x000140000a177984 */ /* 0x000f280000000800 */
[----:B------:R-:W-:Y:S01]  /*03f0*/  LDS R37, [R10+0x240] ;  /* 0x000240000a257984 */ /* 0x000fe20000000800 */
[----:B0-----:R-:W-:Y:S01]  /*0400*/  FFMA R19, R4, R19, RZ ;  /* 0x0000001304137223 */ /* 0x001fe200000000ff */
[----:B-1----:R-:W-:-:S02]  /*0410*/  FFMA R4, R16, R5, RZ ;  /* 0x0000000510047223 */ /* 0x002fc400000000ff */
[----:B------:R-:W0:Y:S01]  /*0420*/  LDS R5, [R10+0x80] ;  /* 0x000080000a057984 */ /* 0x000e220000000800 */
[----:B---3--:R-:W-:-:S03]  /*0430*/  FFMA R21, R12, R20, R19 ;  /* 0x000000140c157223 */ /* 0x008fc60000000013 */
[----:B------:R-:W1:Y:S04]  /*0440*/  LDS R12, [R10+0x180] ;  /* 0x000180000a0c7984 */ /* 0x000e680000000800 */
[----:B------:R-:W-:Y:S04]  /*0450*/  LDS R20, [R10+0x200] ;  /* 0x000200000a147984 */ /* 0x000fe80000000800 */
[----:B------:R-:W3:Y:S01]  /*0460*/  LDS.128 R16, [R24+0x20] ;  /* 0x0000200018107984 */ /* 0x000ee20000000c00 */
[----:B----4-:R-:W-:Y:S01]  /*0470*/  FFMA R4, R23, R13, R4 ;  /* 0x0000000d17047223 */ /* 0x010fe20000000004 */
[----:B0-----:R-:W-:-:S04]  /*0480*/  FFMA R5, R5, R6, RZ ;  /* 0x0000000605057223 */ /* 0x001fc800000000ff */
[----:B-1----:R-:W-:Y:S02]  /*0490*/  FFMA R5, R12, R14, R5 ;  /* 0x0000000e0c057223 */ /* 0x002fe40000000005 */
[----:B------:R-:W-:Y:S04]  /*04a0*/  LDS R14, [R10+0x340] ;  /* 0x000340000a0e7984 */ /* 0x000fe80000000800 */
[----:B------:R-:W-:Y:S01]  /*04b0*/  LDS R12, [R10+0x300] ;  /* 0x000300000a0c7984 */ /* 0x000fe20000000800 */
[----:B---3--:R-:W-:-:S03]  /*04c0*/  FFMA R13, R16, R20, R21 ;  /* 0x00000014100d7223 */ /* 0x008fc60000000015 */
[----:B------:R-:W0:Y:S01]  /*04d0*/  LDS.128 R20, [R24+0x30] ;  /* 0x0000300018147984 */ /* 0x000e220000000c00 */
[----:B------:R-:W-:-:S03]  /*04e0*/  FFMA R6, R37, R17, R4 ;  /* 0x0000001125067223 */ /* 0x000fc60000000004 */
[----:B------:R-:W1:Y:S04]  /*04f0*/  LDS R4, [R10+0xc0] ;  /* 0x0000c0000a047984 */ /* 0x000e680000000800 */
[----:B------:R-:W3:Y:S01]  /*0500*/  LDS R17, [R10+0x1c0] ;  /* 0x0001c0000a117984 */ /* 0x000ee20000000800 */
[----:B0-----:R-:W-:-:S03]  /*0510*/  FFMA R21, R14, R21, R6 ;  /* 0x000000150e157223 */ /* 0x001fc60000000006 */
[----:B------:R-:W0:Y:S01]  /*0520*/  LDS R14, [R10+0x280] ;  /* 0x000280000a0e7984 */ /* 0x000e220000000800 */
[----:B------:R-:W-:-:S03]  /*0530*/  FFMA R20, R20, R12, R13 ;  /* 0x0000000c14147223 */ /* 0x000fc6000000000d */
[----:B------:R-:W4:Y:S04]  /*0540*/  LDS R12, [R10+0x2c0] ;  /* 0x0002c0000a0c7984 */ /* 0x000f280000000800 */
[----:B------:R-:W5:Y:S04]  /*0550*/  LDS R13, [R10+0x380] ;  /* 0x000380000a0d7984 */ /* 0x000f680000000800 */
[----:B------:R-:W5:Y:S01]  /*0560*/  LDS R6, [R10+0x3c0] ;  /* 0x0003c0000a067984 */ /* 0x000f620000000800 */
[----:B-1----:R-:W-:-:S04]  /*0570*/  FFMA R4, R4, R7, RZ ;  /* 0x0000000704047223 */ /* 0x002fc800000000ff */
[----:B---3--:R-:W-:Y:S01]  /*0580*/  FFMA R15, R17, R15, R4 ;  /* 0x0000000f110f7223 */ /* 0x008fe20000000004 */
[----:B------:R-:W-:Y:S01]  /*0590*/  FADD R20, R20, R21 ;  /* 0x0000001514147221 */ /* 0x000fe20000000000 */
[----:B0-----:R-:W-:Y:S02]  /*05a0*/  FFMA R14, R14, R18, R5 ;  /* 0x000000120e0e7223 */ /* 0x001fe40000000005 */
[----:B----4-:R-:W-:Y:S02]  /*05b0*/  FFMA R15, R12, R19, R15 ;  /* 0x000000130c0f7223 */ /* 0x010fe4000000000f */
[----:B-----5:R-:W-:Y:S02]  /*05c0*/  FFMA R13, R13, R22, R14 ;  /* 0x000000160d0d7223 */ /* 0x020fe4000000000e */
[----:B------:R-:W-:Y:S02]  /*05d0*/  FFMA R6, R6, R23, R15 ;  /* 0x0000001706067223 */ /* 0x000fe4000000000f */
[----:B------:R-:W-:-:S04]  /*05e0*/  FADD R13, R13, R20 ;  /* 0x000000140d0d7221 */ /* 0x000fc80000000000 */
[----:B------:R-:W-:Y:S01]  /*05f0*/  FADD R6, R6, R13 ;  /* 0x0000000d06067221 */ /* 0x000fe20000000000 */
[----:B------:R-:W-:-:S04]  /*0600*/  IMAD.WIDE R12, R28, 0x4, R32 ;  /* 0x000000041c0c7825 */ /* 0x000fc800078e0220 */
[----:B--2---:R-:W-:-:S05]  /*0610*/  FADD R5, R6, R29 ;  /* 0x0000001d06057221 */ /* 0x004fca0000000000 */
[----:B------:R-:W-:Y:S01]  /*0620*/  STG.E desc[UR10][R30.64], R5 ;  /* 0x000000051e007986 */ /* 0x000fe2000c10190a */
[----:B------:R-:W-:Y:S06]  /*0630*/  BAR.SYNC.DEFER_BLOCKING 0x0 ;  /* 0x0000000000007b1d */ /* 0x000fec0000010000 */
[----:B------:R-:W2:Y:S04]  /*0640*/  LDG.E R17, desc[UR10][R34.64+0x40] ;  /* 0x0000400a22117981 */ /* 0x000ea8000c1e1900 */
[----:B------:R-:W3:Y:S01]  /*0650*/  LDG.E R18, desc[UR10][R12.64] ;  /* 0x0000000a0c127981 */ /* 0x000ee2000c1e1900 */
[----:B------:R-:W-:-:S02]  /*0660*/  LEA R22, R3, R24, 0x2 ;  /* 0x0000001803167211 */ /* 0x000fc400078e10ff */
        /* <DEDUP_REMOVED lines=111> */
[----:B------:R-:W-:Y:S04]  /*0d60*/  LDS R37, [R10+0x140] ;  /* 0x000140000a257984 */ /* 0x000fe80000000800 */
[----:B------:R-:W-:Y:S04]  /*0d70*/  LDS R23, [R10+0x200] ;  /* 0x000200000a177984 */ /* 0x000fe80000000800 */
[----:B------:R-:W-:Y:S04]  /*0d80*/  LDS.128 R16, [R24+0x20] ;  /* 0x0000200018107984 */ /* 0x000fe80000000c00 */
[----:B------:R-:W3:Y:S04]  /*0d90*/  LDS R21, [R10+0x80] ;  /* 0x000080000a157984 */ /* 0x000ee80000000800 */
[----:B------:R-:W-:Y:S04]  /*0da0*/  LDS R33, [R10+0x180] ;  /* 0x000180000a217984 */ /* 0x000fe80000000800 */
[----:B------:R-:W-:Y:S01]  /*0db0*/  LDS R32, [R10+0x300] ;  /* 0x000300000a207984 */ /* 0x000fe20000000800 */
[----:B0-----:R-:W-:-:S03]  /*0dc0*/  FFMA R35, R4, R13, RZ ;  /* 0x0000000d04237223 */ /* 0x001fc600000000ff */
[----:B------:R-:W0:Y:S04]  /*0dd0*/  LDS.128 R12, [R24+0x10] ;  /* 0x00001000180c7984 */ /* 0x000e280000000c00 */
[----:B------:R-:W4:Y:S01]  /*0de0*/  LDS R4, [R10+0x240] ;  /* 0x000240000a047984 */ /* 0x000f220000000800 */
[----:B-1----:R-:W-:-:S03]  /*0df0*/  FFMA R20, R20, R5, RZ ;  /* 0x0000000514147223 */ /* 0x002fc600000000ff */
[----:B------:R-:W-:Y:S01]  /*0e00*/  LDS R5, [R10+0x380] ;  /* 0x000380000a057984 */ /* 0x000fe20000000800 */
[----:B---3--:R-:W-:Y:S01]  /*0e10*/  FFMA R6, R21, R6, RZ ;  /* 0x0000000615067223 */ /* 0x008fe200000000ff */
[----:B0-----:R-:W-:Y:S01]  /*0e20*/  FFMA R35, R12, R22, R35 ;  /* 0x000000160c237223 */ /* 0x001fe20000000023 */
[----:B------:R-:W-:Y:S02]  /*0e30*/  FFMA R37, R37, R13, R20 ;  /* 0x0000000d25257223 */ /* 0x000fe40000000014 */
[----:B------:R-:W-:Y:S01]  /*0e40*/  FFMA R33, R33, R14, R6 ;  /* 0x0000000e21217223 */ /* 0x000fe20000000006 */
[----:B------:R-:W-:Y:S01]  /*0e50*/  LDS R12, [R10+0x2c0] ;  /* 0x0002c0000a0c7984 */ /* 0x000fe20000000800 */
[----:B------:R-:W-:Y:S01]  /*0e60*/  FFMA R13, R16, R23, R35 ;  /* 0x00000017100d7223 */ /* 0x000fe20000000023 */
[----:B----4-:R-:W-:Y:S02]  /*0e70*/  FFMA R16, R4, R17, R37 ;  /* 0x0000001104107223 */ /* 0x010fe40000000025 */
[----:B------:R-:W0:Y:S04]  /*0e80*/  LDS R4, [R10+0xc0] ;  /* 0x0000c0000a047984 */ /* 0x000e280000000800 */
[----:B------:R-:W1:Y:S04]  /*0e90*/  LDS.128 R20, [R24+0x30] ;  /* 0x0000300018147984 */ /* 0x000e680000000c00 */
[----:B------:R-:W3:Y:S04]  /*0ea0*/  LDS R35, [R10+0x340] ;  /* 0x000340000a237984 */ /* 0x000ee80000000800 */
[----:B------:R-:W4:Y:S04]  /*0eb0*/  LDS R17, [R10+0x1c0] ;  /* 0x0001c0000a117984 */ /* 0x000f280000000800 */
[----:B------:R-:W5:Y:S04]  /*0ec0*/  LDS R14, [R10+0x280] ;  /* 0x000280000a0e7984 */ /* 0x000f680000000800 */
[----:B------:R-:W5:Y:S01]  /*0ed0*/  LDS R6, [R10+0x3c0] ;  /* 0x0003c0000a067984 */ /* 0x000f620000000800 */
[----:B0-----:R-:W-:Y:S01]  /*0ee0*/  FFMA R4, R4, R7, RZ ;  /* 0x0000000704047223 */ /* 0x001fe200000000ff */
[----:B-1----:R-:W-:Y:S01]  /*0ef0*/  FFMA R13, R20, R32, R13 ;  /* 0x00000020140d7223 */ /* 0x002fe2000000000d */
[----:B---3--:R-:W-:-:S02]  /*0f00*/  FFMA R16, R35, R21, R16 ;  /* 0x0000001523107223 */ /* 0x008fc40000000010 */
[----:B----4-:R-:W-:Y:S01]  /*0f10*/  FFMA R15, R17, R15, R4 ;  /* 0x0000000f110f7223 */ /* 0x010fe20000000004 */
[----:B-----5:R-:W-:Y:S01]  /*0f20*/  FFMA R14, R14, R18, R33 ;  /* 0x000000120e0e7223 */ /* 0x020fe20000000021 */
[----:B------:R-:W-:Y:S02]  /*0f30*/  FADD R16, R13, R16 ;  /* 0x000000100d107221 */ /* 0x000fe40000000000 */
[----:B------:R-:W-:Y:S01]  /*0f40*/  FFMA R15, R12, R19, R15 ;  /* 0x000000130c0f7223 */ /* 0x000fe2000000000f */
[----:B------:R-:W-:-:S03]  /*0f50*/  FFMA R5, R5, R22, R14 ;  /* 0x0000001605057223 */ /* 0x000fc6000000000e */
[----:B------:R-:W-:Y:S01]  /*0f60*/  FFMA R6, R6, R23, R15 ;  /* 0x0000001706067223 */ /* 0x000fe2000000000f */
[----:B------:R-:W-:-:S04]  /*0f70*/  FADD R5, R5, R16 ;  /* 0x0000001005057221 */ /* 0x000fc80000000000 */
[----:B------:R-:W-:Y:S01]  /*0f80*/  FADD R6, R6, R5 ;  /* 0x0000000506067221 */ /* 0x000fe20000000000 */
[----:B------:R-:W-:-:S04]  /*0f90*/  UIADD3 UR9, UPT, UPT, UR9, 0x4, URZ ;  /* 0x0000000409097890 */ /* 0x000fc8000fffe0ff */
[----:B------:R-:W-:Y:S01]  /*0fa0*/  UISETP.NE.AND UP0, UPT, UR9, URZ, UPT ;  /* 0x000000ff0900728c */ /* 0x000fe2000bf05270 */
[----:B------:R-:W-:Y:S02]  /*0fb0*/  MOV R5, UR12 ;  /* 0x0000000c00057c02 */ /* 0x000fe40008000f00 */
[----:B------:R-:W-:Y:S02]  /*0fc0*/  MOV R4, UR12 ;  /* 0x0000000c00047c02 */ /* 0x000fe40008000f00 */
[C---:B------:R-:W-:Y:S02]  /*0fd0*/  LEA R28, R5.reuse, R28, 0x6 ;  /* 0x0000001c051c7211 */ /* 0x040fe400078e30ff */
[----:B------:R-:W-:Y:S02]  /*0fe0*/  LEA R27, R4, R27, 0x6 ;  /* 0x0000001b041b7211 */ /* 0x000fe400078e30ff */
[----:B------:R-:W-:Y:S02]  /*0ff0*/  LEA R26, R5, R26, 0x6 ;  /* 0x0000001a051a7211 */ /* 0x000fe400078e30ff */
[----:B------:R-:W-:Y:S01]  /*1000*/  IADD3 R11, PT, PT, R11, 0x40, RZ ;  /* 0x000000400b0b7810 */ /* 0x000fe20007ffe0ff */
[----:B--2---:R-:W-:-:S05]  /*1010*/  FADD R29, R6, R29 ;  /* 0x0000001d061d7221 */ /* 0x004fca0000000000 */
[----:B------:R0:W-:Y:S01]  /*1020*/  STG.E desc[UR10][R30.64], R29 ;  /* 0x0000001d1e007986 */ /* 0x0001e2000c10190a */
[----:B------:R-:W-:-:S04]  /*1030*/  MOV R6, UR12 ;  /* 0x0000000c00067c02 */ /* 0x000fc80008000f00 */
[----:B------:R-:W-:Y:S01]  /*1040*/  LEA R25, R6, R25, 0x6 ;  /* 0x0000001906197211 */ /* 0x000fe200078e30ff */
[----:B------:R-:W-:Y:S06]  /*1050*/  BAR.SYNC.DEFER_BLOCKING 0x0 ;  /* 0x0000000000007b1d */ /* 0x000fec0000010000 */
[----:B------:R-:W-:Y:S05]  /*1060*/  BRA.U UP0, `(.L_x_1) ;  /* 0xfffffff100987547 */ /* 0x000fea000b83ffff */
.L_x_0:
[----:B------:R-:W-:-:S04]  /*1070*/  USHF.R.S32.HI UR5, URZ, 0x1f, UR12 ;  /* 0x0000001fff057899 */ /* 0x000fc8000801140c */
[----:B------:R-:W-:-:S04]  /*1080*/  ULEA.HI UR5, UR5, UR12, URZ, 0x4 ;  /* 0x0000000c05057291 */ /* 0x000fc8000f8f20ff */
[----:B------:R-:W-:-:S04]  /*1090*/  USHF.R.S32.HI UR8, URZ, 0x4, UR5 ;  /* 0x00000004ff087899 */ /* 0x000fc80008011405 */
[----:B------:R-:W-:-:S06]  /*10a0*/  ULOP3.LUT UP0, UR5, UR8, 0x3, URZ, 0xc0, !UPT ;  /* 0x0000000308057892 */ /* 0x000fcc000f80c0ff */
[----:B------:R-:W-:-:S13]  /*10b0*/  PLOP3.LUT P0, PT, PT, PT, UP0, 0x80, 0x8 ;  /* 0x000000000008781c */ /* 0x000fda0003f0f008 */
[----:B------:R-:W-:Y:S05]  /*10c0*/  @!P0 EXIT ;  /* 0x000000000000894d */ /* 0x000fea0003800000 */
[----:B------:R-:W-:-:S09]  /*10d0*/  UISETP.NE.AND UP0, UPT, UR5, 0x1, UPT ;  /* 0x000000010500788c */ /* 0x000fd2000bf05270 */
[----:B------:R-:W-:Y:S05]  /*10e0*/  BRA.U !UP0, `(.L_x_2) ;  /* 0x0000000508f07547 */ /* 0x000fea000b800000 */
[----:B------:R-:W1:Y:S01]  /*10f0*/  LDCU UR5, c[0x0][0x364] ;  /* 0x00006c80ff0577ac */ /* 0x000e620008000800 */
[----:B0-----:R-:W0:Y:S01]  /*1100*/  LDC.64 R30, c[0x0][0x388] ;  /* 0x0000e200ff1e7b82 */ /* 0x001e220000000a00 */
[----:B------:R-:W-:Y:S01]  /*1110*/  IADD3 R35, PT, PT, -R2, UR4, RZ ;  /* 0x0000000402237c10 */ /* 0x000fe2000fffe1ff */
[----:B------:R-:W2:Y:S01]  /*1120*/  LDCU UR6, c[0x0][0x360] ;  /* 0x00006c00ff0677ac */ /* 0x000ea20008000800 */
[----:B------:R-:W-:-:S05]  /*1130*/  IADD3 R5, PT, PT, -R0, UR4, RZ ;  /* 0x0000000400057c10 */ /* 0x000fca000fffe1ff */
[----:B------:R-:W3:Y:S01]  /*1140*/  LDC.64 R28, c[0x0][0x390] ;  /* 0x0000e400ff1c7b82 */ /* 0x000ee20000000a00 */
[----:B------:R-:W-:-:S07]  /*1150*/  LEA R5, R5, R8, 0x4 ;  /* 0x0000000805057211 */ /* 0x000fce00078e20ff */
[----:B------:R-:W4:Y:S01]  /*1160*/  LDC.64 R24, c[0x0][0x398] ;  /* 0x0000e600ff187b82 */ /* 0x000f220000000a00 */
[----:B-1----:R-:W-:Y:S02]  /*1170*/  IMAD R4, R2, UR5, R9 ;  /* 0x0000000502047c24 */ /* 0x002fe4000f8e0209 */
[----:B--2---:R-:W-:-:S03]  /*1180*/  IMAD R34, R0, UR6, R3 ;  /* 0x0000000600227c24 */ /* 0x004fc6000f8e0203 */
[----:B------:R-:W-:Y:S01]  /*1190*/  LEA R35, R35, R4, 0x4 ;  /* 0x0000000423237211 */ /* 0x000fe200078e20ff */
[----:B0-----:R-:W-:-:S04]  /*11a0*/  IMAD.WIDE R30, R5, 0x4, R30 ;  /* 0x00000004051e7825 */ /* 0x001fc800078e021e */
[----:B------:R-:W-:Y:S01]  /*11b0*/  IMAD R7, R35, UR12, R34 ;  /* 0x0000000c23077c24 */ /* 0x000fe2000f8e0222 */
[----:B------:R-:W2:Y:S03]  /*11c0*/  LDG.E R16, desc[UR10][R30.64] ;  /* 0x0000000a1e107981 */ /* 0x000ea6000c1e1900 */
[----:B---3--:R-:W-:-:S05]  /*11d0*/  IMAD.WIDE R4, R7, 0x4, R28 ;  /* 0x0000000407047825 */ /* 0x008fca00078e021c */
[----:B------:R-:W3:Y:S01]  /*11e0*/  LDG.E R17, desc[UR10][R4.64] ;  /* 0x0000000a04117981 */ /* 0x000ee2000c1e1900 */
[----:B------:R-:W0:Y:S01]  /*11f0*/  S2UR UR6, SR_CgaCtaId ;  /* 0x00000000000679c3 */ /* 0x000e220000008800 */
[----:B------:R-:W-:Y:S02]  /*1200*/  UMOV UR5, 0x400 ;  /* 0x0000040000057882 */ /* 0x000fe40000000000 */
[----:B------:R-:W-:Y:S02]  /*1210*/  UIADD3 UR7, UPT, UPT, UR5, 0x400, URZ ;  /* 0x0000040005077890 */ /* 0x000fe4000fffe0ff */
[----:B0-----:R-:W-:Y:S02]  /*1220*/  ULEA UR5, UR6, UR5, 0x18 ;  /* 0x0000000506057291 */ /* 0x001fe4000f8ec0ff */
[----:B------:R-:W-:-:S04]  /*1230*/  ULEA UR7, UR6, UR7, 0x18 ;  /* 0x0000000706077291 */ /* 0x000fc8000f8ec0ff */
[----:B------:R-:W-:Y:S02]  /*1240*/  LEA R26, R9, UR5, 0x6 ;  /* 0x00000005091a7c11 */ /* 0x000fe4000f8e30ff */
[C---:B------:R-:W-:Y:S02]  /*1250*/  LEA R10, R3.reuse, UR7, 0x2 ;  /* 0x00000007030a7c11 */ /* 0x040fe4000f8e10ff */
[----:B------:R-:W-:Y:S02]  /*1260*/  LEA R27, R3, R26, 0x2 ;  /* 0x0000001a031b7211 */ /* 0x000fe400078e10ff */
[----:B------:R-:W-:Y:S01]  /*1270*/  LEA R32, R9, R10, 0x6 ;  /* 0x0000000a09207211 */ /* 0x000fe200078e30ff */
[----:B----4-:R-:W-:Y:S02]  /*1280*/  IMAD.WIDE R24, R8, 0x4, R24 ;  /* 0x0000000408187825 */ /* 0x010fe400078e0218 */
[----:B--2---:R-:W-:Y:S04]  /*1290*/  STS [R27], R16 ;  /* 0x000000101b007388 */ /* 0x004fe80000000800 */
[----:B---3--:R-:W-:Y:S01]  /*12a0*/  STS [R32], R17 ;  /* 0x0000001120007388 */ /* 0x008fe20000000800 */
[----:B------:R-:W-:Y:S06]  /*12b0*/  BAR.SYNC.DEFER_BLOCKING 0x0 ;  /* 0x0000000000007b1d */ /* 0x000fec0000010000 */
[----:B------:R-:W2:Y:S04]  /*12c0*/  LDG.E R33, desc[UR10][R24.64] ;  /* 0x0000000a18217981 */ /* 0x000ea8000c1e1900 */
[----:B------:R-:W-:Y:S04]  /*12d0*/  LDS R11, [R10] ;  /* 0x000000000a0b7984 */ /* 0x000fe80000000800 */
[----:B------:R-:W0:Y:S04]  /*12e0*/  LDS.128 R4, [R26] ;  /* 0x000000001a047984 */ /* 0x000e280000000c00 */
[----:B------:R-:W-:Y:S04]  /*12f0*/  LDS R18, [R10+0x100] ;  /* 0x000100000a127984 */ /* 0x000fe80000000800 */
[----:B------:R-:W1:Y:S04]  /*1300*/  LDS.128 R12, [R26+0x10] ;  /* 0x000010001a0c7984 */ /* 0x000e680000000c00 */
[----:B------:R-:W-:Y:S04]  /*1310*/  LDS R23, [R10+0x140] ;  /* 0x000140000a177984 */ /* 0x000fe80000000800 */
[----:B------:R-:W-:Y:S01]  /*1320*/  LDS R20, [R10+0x180] ;  /* 0x000180000a147984 */ /* 0x000fe20000000800 */
[----:B0-----:R-:W-:-:S03]  /*1330*/  FFMA R21, R4, R11, RZ ;  /* 0x0000000b04157223 */ /* 0x001fc600000000ff */
[----:B------:R-:W0:Y:S04]  /*1340*/  LDS R4, [R10+0x40] ;  /* 0x000040000a047984 */ /* 0x000e280000000800 */
[----:B------:R-:W3:Y:S01]  /*1350*/  LDS R11, [R10+0x80] ;  /* 0x000080000a0b7984 */ /* 0x000ee20000000800 */
[----:B-1----:R-:W-:-:S03]  /*1360*/  FFMA R21, R12, R18, R21 ;  /* 0x000000120c157223 */ /* 0x002fc60000000015 */
[----:B------:R-:W-:Y:S04]  /*1370*/  LDS R12, [R10+0x200] ;  /* 0x000200000a0c7984 */ /* 0x000fe80000000800 */
[----:B------:R-:W1:Y:S01]  /*1380*/  LDS.128 R16, [R26+0x20] ;  /* 0x000020001a107984 */ /* 0x000e620000000c00 */
[----:B0-----:R-:W-:Y:S01]  /*1390*/  FFMA R4, R4, R5, RZ ;  /* 0x0000000504047223 */ /* 0x001fe200000000ff */
[----:B---3--:R-:W-:-:S03]  /*13a0*/  FFMA R5, R11, R6, RZ ;  /* 0x000000060b057223 */ /* 0x008fc600000000ff */
[----:B------:R-:W-:Y:S02]  /*13b0*/  FFMA R6, R23, R13, R4 ;  /* 0x0000000d17067223 */ /* 0x000fe40000000004 */
[----:B------:R-:W0:Y:S01]  /*13c0*/  LDS R13, [R10+0x240] ;  /* 0x000240000a0d7984 */ /* 0x000e220000000800 */
[----:B------:R-:W-:-:S03]  /*13d0*/  FFMA R5, R20, R14, R5 ;  /* 0x0000000e14057223 */ /* 0x000fc60000000005 */
[----:B------:R-:W3:Y:S01]  /*13e0*/  LDS R4, [R10+0xc0] ;  /* 0x0000c0000a047984 */ /* 0x000ee20000000800 */
[----:B-1----:R-:W-:-:S03]  /*13f0*/  FFMA R11, R16, R12, R21 ;  /* 0x0000000c100b7223 */ /* 0x002fc60000000015 */
[----:B------:R-:W-:Y:S04]  /*1400*/  LDS R12, [R10+0x300] ;  /* 0x000300000a0c7984 */ /* 0x000fe80000000800 */
[----:B------:R-:W1:Y:S04]  /*1410*/  LDS.128 R20, [R26+0x30] ;  /* 0x000030001a147984 */ /* 0x000e680000000c00 */
[----:B------:R-:W-:Y:S01]  /*1420*/  LDS R14, [R10+0x2c0] ;  /* 0x0002c0000a0e7984 */ /* 0x000fe20000000800 */
[----:B0-----:R-:W-:-:S03]  /*1430*/  FFMA R6, R13, R17, R6 ;  /* 0x000000110d067223 */ /* 0x001fc60000000006 */
[----:B------:R-:W0:Y:S01]  /*1440*/  LDS R13, [R10+0x340] ;  /* 0x000340000a0d7984 */ /* 0x000e220000000800 */
[----:B---3--:R-:W-:-:S03]  /*1450*/  FFMA R16, R4, R7, RZ ;  /* 0x0000000704107223 */ /* 0x008fc600000000ff */
[----:B------:R-:W-:Y:S04]  /*1460*/  LDS R7, [R10+0x380] ;  /* 0x000380000a077984 */ /* 0x000fe80000000800 */
[----:B------:R-:W-:Y:S01]  /*1470*/  LDS R4, [R10+0x3c0] ;  /* 0x0003c0000a047984 */ /* 0x000fe20000000800 */
[----:B-1----:R-:W-:-:S03]  /*1480*/  FFMA R20, R20, R12, R11 ;  /* 0x0000000c14147223 */ /* 0x002fc6000000000b */
[----:B------:R-:W1:Y:S04]  /*1490*/  LDS R11, [R10+0x1c0] ;  /* 0x0001c0000a0b7984 */ /* 0x000e680000000800 */
[----:B------:R-:W3:Y:S01]  /*14a0*/  LDS R12, [R10+0x280] ;  /* 0x000280000a0c7984 */ /* 0x000ee20000000800 */
[----:B0-----:R-:W-:-:S04]  /*14b0*/  FFMA R13, R13, R21, R6 ;  /* 0x000000150d0d7223 */ /* 0x001fc80000000006 */
[----:B------:R-:W-:Y:S01]  /*14c0*/  FADD R20, R20, R13 ;  /* 0x0000000d14147221 */ /* 0x000fe20000000000 */
[----:B-1----:R-:W-:Y:S01]  /*14d0*/  FFMA R11, R11, R15, R16 ;  /* 0x0000000f0b0b7223 */ /* 0x002fe20000000010 */
[----:B---3--:R-:W-:-:S03]  /*14e0*/  FFMA R12, R12, R18, R5 ;  /* 0x000000120c0c7223 */ /* 0x008fc60000000005 */
[----:B------:R-:W-:Y:S01]  /*14f0*/  FFMA R11, R14, R19, R11 ;  /* 0x000000130e0b7223 */ /* 0x000fe2000000000b */
[----:B------:R-:W-:-:S03]  /*1500*/  FFMA R7, R7, R22, R12 ;  /* 0x0000001607077223 */ /* 0x000fc6000000000c */
[----:B------:R-:W-:Y:S01]  /*1510*/  FFMA R4, R4, R23, R11 ;  /* 0x0000001704047223 */ /* 0x000fe2000000000b */
[----:B------:R-:W-:-:S04]  /*1520*/  FADD R7, R7, R20 ;  /* 0x0000001407077221 */ /* 0x000fc80000000000 */
[----:B------:R-:W-:Y:S01]  /*1530*/  FADD R4, R4, R7 ;  /* 0x0000000704047221 */ /* 0x000fe20000000000 */
[----:B------:R-:W-:-:S05]  /*1540*/  IADD3 R35, PT, PT, R35, 0x10, RZ ;  /* 0x0000001023237810 */ /* 0x000fca0007ffe0ff */
[----:B------:R-:W-:-:S04]  /*1550*/  IMAD R35, R35, UR12, R34 ;  /* 0x0000000c23237c24 */ /* 0x000fc8000f8e0222 */
[----:B------:R-:W-:-:S04]  /*1560*/  IMAD.WIDE R28, R35, 0x4, R28 ;  /* 0x00000004231c7825 */ /* 0x000fc800078e021c */
[----:B--2---:R-:W-:-:S05]  /*1570*/  FADD R33, R4, R33 ;  /* 0x0000002104217221 */ /* 0x004fca0000000000 */
[----:B------:R-:W-:Y:S01]  /*1580*/  STG.E desc[UR10][R24.64], R33 ;  /* 0x0000002118007986 */ /* 0x000fe2000c10190a */
[----:B------:R-:W-:Y:S06]  /*1590*/  BAR.SYNC.DEFER_BLOCKING 0x0 ;  /* 0x0000000000007b1d */ /* 0x000fec0000010000 */
[----:B------:R-:W2:Y:S04]  /*15a0*/  LDG.E R30, desc[UR10][R30.64+0x40] ;  /* 0x0000400a1e1e7981 */ /* 0x000ea8000c1e1900 */
[----:B------:R-:W3:Y:S04]  /*15b0*/  LDG.E R29, desc[UR10][R28.64] ;  /* 0x0000000a1c1d7981 */ /* 0x000ee8000c1e1900 */
        /* <DEDUP_REMOVED lines=10> */
[----:B------:R-:W-:Y:S04]  /*1660*/  LDS R29, [R10+0x180] ;  /* 0x000180000a1d7984 */ /* 0x000fe80000000800 */
[----:B------:R-:W-:Y:S04]  /*1670*/  LDS R30, [R10+0x200] ;  /* 0x000200000a1e7984 */ /* 0x000fe80000000800 */
[----:B------:R-:W-:Y:S04]  /*1680*/  LDS R31, [R10+0x240] ;  /* 0x000240000a1f7984 */ /* 0x000fe80000000800 */
[----:B------:R-:W-:Y:S04]  /*1690*/  LDS R28, [R10+0x1c0] ;  /* 0x0001c0000a1c7984 */ /* 0x000fe80000000800 */
[----:B------:R-:W-:Y:S01]  /*16a0*/  LDS.128 R20, [R26+0x30] ;  /* 0x000030001a147984 */ /* 0x000fe20000000c00 */
[----:B0-----:R-:W-:-:S03]  /*16b0*/  FFMA R17, R4, R17, RZ ;  /* 0x0000001104117223 */ /* 0x001fc600000000ff */
[----:B------:R-:W-:Y:S01]  /*16c0*/  LDS R34, [R10+0x340] ;  /* 0x000340000a227984 */ /* 0x000fe20000000800 */
[----:B-1----:R-:W-:-:S03]  /*16d0*/  FFMA R16, R16, R5, RZ ;  /* 0x0000000510107223 */ /* 0x002fc600000000ff */
[----:B------:R-:W0:Y:S04]  /*16e0*/  LDS R4, [R10+0xc0] ;  /* 0x0000c0000a047984 */ /* 0x000e280000000800 */
[----:B------:R-:W1:Y:S01]  /*16f0*/  LDS R5, [R10+0x80] ;  /* 0x000080000a057984 */ /* 0x000e620000000800 */
[----:B---3--:R-:W-:-:S03]  /*1700*/  FFMA R27, R12, R18, R17 ;  /* 0x000000120c1b7223 */ /* 0x008fc60000000011 */
[----:B------:R-:W-:Y:S01]  /*1710*/  LDS R35, [R10+0x280] ;  /* 0x000280000a237984 */ /* 0x000fe20000000800 */
[----:B----4-:R-:W-:-:S03]  /*1720*/  FFMA R12, R19, R13, R16 ;  /* 0x0000000d130c7223 */ /* 0x010fc60000000010 */
[----:B------:R-:W-:Y:S04]  /*1730*/  LDS R32, [R10+0x2c0] ;  /* 0x0002c0000a207984 */ /* 0x000fe80000000800 */
[----:B------:R-:W3:Y:S04]  /*1740*/  LDS.128 R16, [R26+0x20] ;  /* 0x000020001a107984 */ /* 0x000ee80000000c00 */
[----:B------:R-:W4:Y:S04]  /*1750*/  LDS R13, [R10+0x300] ;  /* 0x000300000a0d7984 */ /* 0x000f280000000800 */
[----:B------:R-:W5:Y:S04]  /*1760*/  LDS R33, [R10+0x380] ;  /* 0x000380000a217984 */ /* 0x000f680000000800 */
[----:B------:R-:W5:Y:S01]  /*1770*/  LDS R36, [R10+0x3c0] ;  /* 0x0003c0000a247984 */ /* 0x000f620000000800 */
[----:B0-----:R-:W-:Y:S01]  /*1780*/  FFMA R7, R4, R7, RZ ;  /* 0x0000000704077223 */ /* 0x001fe200000000ff */
[----:B-1----:R-:W-:-:S04]  /*1790*/  FFMA R6, R5, R6, RZ ;  /* 0x0000000605067223 */ /* 0x002fc800000000ff */
[----:B------:R-:W-:Y:S01]  /*17a0*/  FFMA R6, R29, R14, R6 ;  /* 0x0000000e1d067223 */ /* 0x000fe20000000006 */
[----:B------:R-:W-:Y:S01]  /*17b0*/  FFMA R7, R28, R15, R7 ;  /* 0x0000000f1c077223 */ /* 0x000fe20000000007 */
[----:B---3--:R-:W-:Y:S01]  /*17c0*/  FFMA R27, R16, R30, R27 ;  /* 0x0000001e101b7223 */ /* 0x008fe2000000001b */
[----:B------:R-:W-:Y:S01]  /*17d0*/  FFMA R17, R31, R17, R12 ;  /* 0x000000111f117223 */ /* 0x000fe2000000000c */
[----:B------:R-:W-:Y:S02]  /*17e0*/  FFMA R6, R35, R18, R6 ;  /* 0x0000001223067223 */ /* 0x000fe40000000006 */
[----:B----4-:R-:W-:Y:S01]  /*17f0*/  FFMA R13, R20, R13, R27 ;  /* 0x0000000d140d7223 */ /* 0x010fe2000000001b */
[----:B------:R-:W-:Y:S01]  /*1800*/  FFMA R34, R34, R21, R17 ;  /* 0x0000001522227223 */ /* 0x000fe20000000011 */
[----:B------:R-:W-:Y:S01]  /*1810*/  FFMA R7, R32, R19, R7 ;  /* 0x0000001320077223 */ /* 0x000fe20000000007 */
[----:B-----5:R-:W-:Y:S02]  /*1820*/  FFMA R6, R33, R22, R6 ;  /* 0x0000001621067223 */ /* 0x020fe40000000006 */
[----:B------:R-:W-:Y:S01]  /*1830*/  FADD R13, R13, R34 ;  /* 0x000000220d0d7221 */ /* 0x000fe20000000000 */
[----:B------:R-:W-:-:S03]  /*1840*/  FFMA R7, R36, R23, R7 ;  /* 0x0000001724077223 */ /* 0x000fc60000000007 */
[----:B------:R-:W-:-:S04]  /*1850*/  FADD R6, R6, R13 ;  /* 0x0000000d06067221 */ /* 0x000fc80000000000 */
[----:B------:R-:W-:Y:S01]  /*1860*/  FADD R6, R7, R6 ;  /* 0x0000000607067221 */ /* 0x000fe20000000000 */
[----:B------:R-:W-:-:S03]  /*1870*/  UIADD3 UR4, UPT, UPT, UR4, 0x2, URZ ;  /* 0x0000000204047890 */ /* 0x000fc6000fffe0ff */
[----:B--2---:R-:W-:-:S05]  /*1880*/  FADD R11, R6, R11 ;  /* 0x0000000b060b7221 */ /* 0x004fca0000000000 */
[----:B------:R1:W-:Y:S01]  /*1890*/  STG.E desc[UR10][R24.64], R11 ;  /* 0x0000000b18007986 */ /* 0x0003e2000c10190a */
[----:B------:R-:W-:Y:S06]  /*18a0*/  BAR.SYNC.DEFER_BLOCKING 0x0 ;  /* 0x0000000000007b1d */ /* 0x000fec0000010000 */
.L_x_2:
[----:B------:R-:W-:-:S04]  /*18b0*/  ULOP3.LUT UR5, UR8, 0x1, URZ, 0xc0, !UPT ;  /* 0x0000000108057892 */ /* 0x000fc8000f8ec0ff */
[----:B------:R-:W-:-:S06]  /*18c0*/  UISETP.NE.U32.AND UP0, UPT, UR5, 0x1, UPT ;  /* 0x000000010500788c */ /* 0x000fcc000bf05070 */
[----:B------:R-:W-:-:S13]  /*18d0*/  PLOP3.LUT P0, PT, PT, PT, UP0, 0x80, 0x8 ;  /* 0x000000000008781c */ /* 0x000fda0003f0f008 */
[----:B------:R-:W-:Y:S05]  /*18e0*/  @P0 EXIT ;  /* 0x000000000000094d */ /* 0x000fea0003800000 */
[----:B------:R-:W2:Y:S01]  /*18f0*/  LDCU UR5, c[0x0][0x364] ;  /* 0x00006c80ff0577ac */ /* 0x000ea20008000800 */
[----:B------:R-:W3:Y:S01]  /*1900*/  LDC.64 R4, c[0x0][0x388] ;  /* 0x0000e200ff047b82 */ /* 0x000ee20000000a00 */
[----:B-1----:R-:W-:Y:S01]  /*1910*/  IADD3 R11, PT, PT, -R0, UR4, RZ ;  /* 0x00000004000b7c10 */ /* 0x002fe2000fffe1ff */
[----:B------:R-:W1:Y:S03]  /*1920*/  LDCU UR6, c[0x0][0x360] ;  /* 0x00006c00ff0677ac */ /* 0x000e660008000800 */
[----:B------:R-:W-:-:S03]  /*1930*/  LEA R11, R11, R8, 0x4 ;  /* 0x000000080b0b7211 */ /* 0x000fc600078e20ff */
[----:B------:R-:W4:Y:S08]  /*1940*/  LDC.64 R6, c[0x0][0x390] ;  /* 0x0000e400ff067b82 */ /* 0x000f300000000a00 */
[----:B------:R-:W5:Y:S01]  /*1950*/  LDC.64 R20, c[0x0][0x398] ;  /* 0x0000e600ff147b82 */ /* 0x000f620000000a00 */
[C---:B--2---:R-:W-:Y:S01]  /*1960*/  IMAD R13, R2.reuse, UR5, R9 ;  /* 0x00000005020d7c24 */ /* 0x044fe2000f8e0209 */
[----:B------:R-:W-:-:S04]  /*1970*/  IADD3 R2, PT, PT, -R2, UR4, RZ ;  /* 0x0000000402027c10 */ /* 0x000fc8000fffe1ff */
[----:B------:R-:W-:Y:S01]  /*1980*/  LEA R2, R2, R13, 0x4 ;  /* 0x0000000d02027211 */ /* 0x000fe200078e20ff */
[----:B-1----:R-:W-:Y:S02]  /*1990*/  IMAD R13, R0, UR6, R3 ;  /* 0x00000006000d7c24 */ /* 0x002fe4000f8e0203 */
[----:B---3--:R-:W-:-:S04]  /*19a0*/  IMAD.WIDE R4, R11, 0x4, R4 ;  /* 0x000000040b047825 */ /* 0x008fc800078e0204 */
[----:B------:R-:W-:Y:S02]  /*19b0*/  IMAD R13, R2, UR12, R13 ;  /* 0x0000000c020d7c24 */ /* 0x000fe4000f8e020d */
[----:B------:R-:W2:Y:S02]  /*19c0*/  LDG.E R2, desc[UR10][R4.64] ;  /* 0x0000000a04027981 */ /* 0x000ea4000c1e1900 */
[----:B----4-:R-:W-:-:S05]  /*19d0*/  IMAD.WIDE R6, R13, 0x4, R6 ;  /* 0x000000040d067825 */ /* 0x010fca00078e0206 */
[----:B------:R-:W3:Y:S01]  /*19e0*/  LDG.E R12, desc[UR10][R6.64] ;  /* 0x0000000a060c7981 */ /* 0x000ee2000c1e1900 */
[----:B------:R-:W1:Y:S01]  /*19f0*/  S2UR UR5, SR_CgaCtaId ;  /* 0x00000000000579c3 */ /* 0x000e620000008800 */
[----:B------:R-:W-:Y:S02]  /*1a00*/  UMOV UR4, 0x400 ;  /* 0x0000040000047882 */ /* 0x000fe40000000000 */
[----:B------:R-:W-:Y:S02]  /*1a10*/  UIADD3 UR6, UPT, UPT, UR4, 0x400, URZ ;  /* 0x0000040004067890 */ /* 0x000fe4000fffe0ff */
[----:B-1----:R-:W-:Y:S02]  /*1a20*/  ULEA UR4, UR5, UR4, 0x18 ;  /* 0x0000000405047291 */ /* 0x002fe4000f8ec0ff */
[----:B------:R-:W-:-:S04]  /*1a30*/  ULEA UR6, UR5, UR6, 0x18 ;  /* 0x0000000605067291 */ /* 0x000fc8000f8ec0ff */
[----:B------:R-:W-:Y:S02]  /*1a40*/  LEA R34, R9, UR4, 0x6 ;  /* 0x0000000409227c11 */ /* 0x000fe4000f8e30ff */
[C---:B------:R-:W-:Y:S02]  /*1a50*/  LEA R22, R3.reuse, UR6, 0x2 ;  /* 0x0000000603167c11 */ /* 0x040fe4000f8e10ff */
[----:B------:R-:W-:Y:S02]  /*1a60*/  LEA R11, R3, R34, 0x2 ;  /* 0x00000022030b7211 */ /* 0x000fe400078e10ff */
[----:B------:R-:W-:Y:S01]  /*1a70*/  LEA R13, R9, R22, 0x6 ;  /* 0x00000016090d7211 */ /* 0x000fe200078e30ff */
[----:B-----5:R-:W-:Y:S02]  /*1a80*/  IMAD.WIDE R20, R8, 0x4, R20 ;  /* 0x0000000408147825 */ /* 0x020fe400078e0214 */
[----:B--2---:R-:W-:Y:S04]  /*1a90*/  STS [R11], R2 ;  /* 0x000000020b007388 */ /* 0x004fe80000000800 */
[----:B---3--:R-:W-:Y:S01]  /*1aa0*/  STS [R13], R12 ;  /* 0x0000000c0d007388 */ /* 0x008fe20000000800 */
[----:B------:R-:W-:Y:S06]  /*1ab0*/  BAR.SYNC.DEFER_BLOCKING 0x0 ;  /* 0x0000000000007b1d */ /* 0x000fec0000010000 */
[----:B------:R-:W2:Y:S04]  /*1ac0*/  LDG.E R23, desc[UR10][R20.64] ;  /* 0x0000000a14177981 */ /* 0x000ea8000c1e1900 */
[----:B------:R-:W-:Y:S04]  /*1ad0*/  LDS R3, [R22] ;  /* 0x0000000016037984 */ /* 0x000fe80000000800 */
[----:B------:R-:W1:Y:S04]  /*1ae0*/  LDS.128 R4, [R34] ;  /* 0x0000000022047984 */ /* 0x000e680000000c00 */
[----:B------:R-:W3:Y:S04]  /*1af0*/  LDS R0, [R22+0x40] ;  /* 0x0000400016007984 */ /* 0x000ee80000000800 */
[----:B------:R-:W-:Y:S04]  /*1b00*/  LDS R36, [R22+0x100] ;  /* 0x0001000016247984 */ /* 0x000fe80000000800 */
[----:B------:R-:W-:Y:S04]  /*1b10*/  LDS R32, [R22+0x140] ;  /* 0x0001400016207984 */ /* 0x000fe80000000800 */
[----:B------:R-:W4:Y:S04]  /*1b20*/  LDS.128 R8, [R34+0x10] ;  /* 0x0000100022087984 */ /* 0x000f280000000c00 */
[----:B------:R-:W-:Y:S04]  /*1b30*/  LDS R27, [R22+0x180] ;  /* 0x00018000161b7984 */ /* 0x000fe80000000800 */
[----:B------:R-:W5:Y:S04]  /*1b40*/  LDS R2, [R22+0xc0] ;  /* 0x0000c00016027984 */ /* 0x000f680000000800 */
[----:B0-----:R-:W-:Y:S04]  /*1b50*/  LDS R29, [R22+0x200] ;  /* 0x00020000161d7984 */ /* 0x001fe80000000800 */
[----:B------:R-:W0:Y:S04]  /*1b60*/  LDS.128 R12, [R34+0x20] ;  /* 0x00002000220c7984 */ /* 0x000e280000000c00 */
[----:B------:R-:W-:Y:S01]  /*1b70*/  LDS R24, [R22+0x240] ;  /* 0x0002400016187984 */ /* 0x000fe20000000800 */
[----:B-1----:R-:W-:-:S03]  /*1b80*/  FFMA R35, R4, R3, RZ ;  /* 0x0000000304237223 */ /* 0x002fc600000000ff */
[----:B------:R-:W-:Y:S04]  /*1b90*/  LDS R25, [R22+0x300] ;  /* 0x0003000016197984 */ /* 0x000fe80000000800 */
[----:B------:R-:W1:Y:S04]  /*1ba0*/  LDS R3, [R22+0x80] ;  /* 0x0000800016037984 */ /* 0x000e680000000800 */
[----:B------:R-:W1:Y:S04]  /*1bb0*/  LDS R4, [R22+0x1c0] ;  /* 0x0001c00016047984 */ /* 0x000e680000000800 */
[----:B------:R-:W1:Y:S04]  /*1bc0*/  LDS.128 R16, [R34+0x30] ;  /* 0x0000300022107984 */ /* 0x000e680000000c00 */
[----:B------:R-:W1:Y:S04]  /*1bd0*/  LDS R26, [R22+0x340] ;  /* 0x00034000161a7984 */ /* 0x000e680000000800 */
[----:B------:R-:W1:Y:S04]  /*1be0*/  LDS R31, [R22+0x280] ;  /* 0x00028000161f7984 */ /* 0x000e680000000800 */
[----:B------:R-:W1:Y:S04]  /*1bf0*/  LDS R28, [R22+0x2c0] ;  /* 0x0002c000161c7984 */ /* 0x000e680000000800 */
[----:B------:R-:W1:Y:S04]  /*1c00*/  LDS R33, [R22+0x380] ;  /* 0x0003800016217984 */ /* 0x000e680000000800 */
[----:B------:R-:W1:Y:S01]  /*1c10*/  LDS R30, [R22+0x3c0] ;  /* 0x0003c000161e7984 */ /* 0x000e620000000800 */
[----:B---3--:R-:W-:Y:S01]  /*1c20*/  FFMA R5, R0, R5, RZ ;  /* 0x0000000500057223 */ /* 0x008fe200000000ff */
[----:B----4-:R-:W-:-:S03]  /*1c30*/  FFMA R35, R8, R36, R35 ;  /* 0x0000002408237223 */ /* 0x010fc60000000023 */
[----:B------:R-:W-:Y:S01]  /*1c40*/  FFMA R5, R32, R9, R5 ;  /* 0x0000000920057223 */ /* 0x000fe20000000005 */
[----:B-----5:R-:W-:Y:S01]  /*1c50*/  FFMA R7, R2, R7, RZ ;  /* 0x0000000702077223 */ /* 0x020fe200000000ff */
[----:B0-----:R-:W-:Y:S01]  /*1c60*/  FFMA R29, R12, R29, R35 ;  /* 0x0000001d0c1d7223 */ /* 0x001fe20000000023 */
[----:B-1----:R-:W-:Y:S01]  /*1c70*/  FFMA R6, R3, R6, RZ ;  /* 0x0000000603067223 */ /* 0x002fe200000000ff */
[----:B------:R-:W-:-:S03]  /*1c80*/  FFMA R5, R24, R13, R5 ;  /* 0x0000000d18057223 */ /* 0x000fc60000000005 */
[----:B------:R-:W-:Y:S01]  /*1c90*/  FFMA R6, R27, R10, R6 ;  /* 0x0000000a1b067223 */ /* 0x000fe20000000006 */
[----:B------:R-:W-:Y:S01]  /*1ca0*/  FFMA R7, R4, R11, R7 ;  /* 0x0000000b04077223 */ /* 0x000fe20000000007 */
[----:B------:R-:W-:Y:S01]  /*1cb0*/  FFMA R16, R16, R25, R29 ;  /* 0x0000001910107223 */ /* 0x000fe2000000001d */
[----:B------:R-:W-:Y:S01]  /*1cc0*/  FFMA R5, R26, R17, R5 ;  /* 0x000000111a057223 */ /* 0x000fe20000000005 */
[----:B------:R-:W-:-:S03]  /*1cd0*/  FFMA R6, R31, R14, R6 ;  /* 0x0000000e1f067223 */ /* 0x000fc60000000006 */
[----:B------:R-:W-:Y:S01]  /*1ce0*/  FADD R5, R16, R5 ;  /* 0x0000000510057221 */ /* 0x000fe20000000000 */
[----:B------:R-:W-:Y:S01]  /*1cf0*/  FFMA R7, R28, R15, R7 ;  /* 0x0000000f1c077223 */ /* 0x000fe20000000007 */
[----:B------:R-:W-:-:S03]  /*1d00*/  FFMA R6, R33, R18, R6 ;  /* 0x0000001221067223 */ /* 0x000fc60000000006 */
[----:B------:R-:W-:Y:S01]  /*1d10*/  FFMA R7, R30, R19, R7 ;  /* 0x000000131e077223 */ /* 0x000fe20000000007 */
[----:B------:R-:W-:-:S04]  /*1d20*/  FADD R6, R6, R5 ;  /* 0x0000000506067221 */ /* 0x000fc80000000000 */
[----:B------:R-:W-:-:S04]  /*1d30*/  FADD R6, R7, R6 ;  /* 0x0000000607067221 */ /* 0x000fc80000000000 */
[----:B--2---:R-:W-:-:S05]  /*1d40*/  FADD R23, R6, R23 ;  /* 0x0000001706177221 */ /* 0x004fca0000000000 */
[----:B------:R-:W-:Y:S01]  /*1d50*/  STG.E desc[UR10][R20.64], R23 ;  /* 0x0000001714007986 */ /* 0x000fe2000c10190a */
[----:B------:R-:W-:Y:S06]  /*1d60*/  BAR.SYNC.DEFER_BLOCKING 0x0 ;  /* 0x0000000000007b1d */ /* 0x000fec0000010000 */
[----:B------:R-:W-:Y:S05]  /*1d70*/  EXIT ;  /* 0x000000000000794d */ /* 0x000fea0003800000 */
.L_x_3:
[----:B------:R-:W-:-:S00]  /*1d80*/  BRA `(.L_x_3) ;  /* 0xfffffffc00fc7947 */ /* 0x000fc0000383ffff */
[----:B------:R-:W-:-:S00]  /*1d90*/  NOP ;  /* 0x0000000000007918 */ /* 0x000fc00000000000 */
        /* <DEDUP_REMOVED lines=14> */
.L_x_4:


//--------------------- .nv.shared._Z26kernel_mmm_shared_unrollediPfS_S_ --------------------------
	.section	.nv.shared._Z26kernel_mmm_shared_unrollediPfS_S_,"aw",@nobits
	.sectionflags	@""
	.align	4
.nv.shared._Z26kernel_mmm_shared_unrollediPfS_S_:
	.zero		3072


//--------------------- .nv.shared.reserved.0     --------------------------
	.section	.nv.shared.reserved.0,"aw",@nobits
	.weak		__nv_reservedSMEM_offset_0_alias
	.size		__nv_reservedSMEM_offset_0_alias, 0, 64
	.other		__nv_reservedSMEM_offset_0_alias,@"STO_CUDA_RESERVED_SHARED STV_DEFAULT"
__nv_reservedSMEM_offset_0_alias:
	.zero		0
	.zero		64


//--------------------- .nv.constant0._Z26kernel_mmm_shared_unrollediPfS_S_ --------------------------
	.section	.nv.constant0._Z26kernel_mmm_shared_unrollediPfS_S_,"a",@progbits
	.sectionflags	@""
	.align	4
.nv.constant0._Z26kernel_mmm_shared_unrollediPfS_S_:
	.zero		928


//--------------------- SYMBOLS --------------------------

	.type		.nv.reservedSmem.offset0,@object
	.size		.nv.reservedSmem.offset0,0x4
	.type		.nv.reservedSmem.cap,@object
	.size		.nv.reservedSmem.cap,0x4
